//
// Generated by NVIDIA NVVM Compiler
//
// Compiler Build ID: CL-36424714
// Cuda compilation tools, release 13.0, V13.0.88
// Based on NVVM 20.0.0
//

.version 9.0
.target sm_100
.address_size 64

	// .globl	_Z27rgb_to_ycbcr420_y_c3_kernelPKhiPhiii

.visible .entry _Z27rgb_to_ycbcr420_y_c3_kernelPKhiPhiii(
	.param .u64 .ptr .align 1 _Z27rgb_to_ycbcr420_y_c3_kernelPKhiPhiii_param_0,
	.param .u32 _Z27rgb_to_ycbcr420_y_c3_kernelPKhiPhiii_param_1,
	.param .u64 .ptr .align 1 _Z27rgb_to_ycbcr420_y_c3_kernelPKhiPhiii_param_2,
	.param .u32 _Z27rgb_to_ycbcr420_y_c3_kernelPKhiPhiii_param_3,
	.param .u32 _Z27rgb_to_ycbcr420_y_c3_kernelPKhiPhiii_param_4,
	.param .u32 _Z27rgb_to_ycbcr420_y_c3_kernelPKhiPhiii_param_5
)
{
	.reg .pred 	%p<5>;
	.reg .b16 	%rs<4>;
	.reg .b32 	%r<19>;
	.reg .b64 	%rd<13>;
	.reg .b64 	%fd<9>;

	ld.param.u64 	%rd1, [_Z27rgb_to_ycbcr420_y_c3_kernelPKhiPhiii_param_0];
	ld.param.u32 	%r3, [_Z27rgb_to_ycbcr420_y_c3_kernelPKhiPhiii_param_1];
	ld.param.u64 	%rd2, [_Z27rgb_to_ycbcr420_y_c3_kernelPKhiPhiii_param_2];
	ld.param.u32 	%r4, [_Z27rgb_to_ycbcr420_y_c3_kernelPKhiPhiii_param_3];
	ld.param.u32 	%r5, [_Z27rgb_to_ycbcr420_y_c3_kernelPKhiPhiii_param_4];
	ld.param.u32 	%r6, [_Z27rgb_to_ycbcr420_y_c3_kernelPKhiPhiii_param_5];
	mov.u32 	%r8, %ctaid.x;
	mov.u32 	%r9, %ntid.x;
	mov.u32 	%r10, %tid.x;
	mad.lo.s32 	%r1, %r8, %r9, %r10;
	mov.u32 	%r11, %ctaid.y;
	mov.u32 	%r12, %ntid.y;
	mov.u32 	%r13, %tid.y;
	mad.lo.s32 	%r14, %r11, %r12, %r13;
	setp.ge.s32 	%p1, %r1, %r5;
	setp.ge.s32 	%p2, %r14, %r6;
	or.pred  	%p3, %p1, %p2;
	@%p3 bra 	$L__BB0_2;
	cvta.to.global.u64 	%rd3, %rd1;
	cvta.to.global.u64 	%rd4, %rd2;
	mul.lo.s32 	%r15, %r3, %r14;
	cvt.s64.s32 	%rd5, %r15;
	mul.lo.s32 	%r16, %r1, 3;
	cvt.s64.s32 	%rd6, %r16;
	add.s64 	%rd7, %rd5, %rd6;
	add.s64 	%rd8, %rd3, %rd7;
	ld.global.u8 	%rs1, [%rd8];
	ld.global.u8 	%rs2, [%rd8+1];
	ld.global.u8 	%rs3, [%rd8+2];
	cvt.rn.f64.u16 	%fd1, %rs1;
	cvt.rn.f64.u16 	%fd2, %rs2;
	cvt.rn.f64.u16 	%fd3, %rs3;
	mul.f64 	%fd4, %fd2, 0d3FE020C49BA5E354;
	fma.rn.f64 	%fd5, %fd1, 0d3FD072B020C49BA6, %fd4;
	fma.rn.f64 	%fd6, %fd3, 0d3FB916872B020C4A, %fd5;
	add.f64 	%fd7, %fd6, 0d4030000000000000;
	setp.gt.f64 	%p4, %fd7, 0d406FE00000000000;
	selp.f64 	%fd8, 0d406FE00000000000, %fd7, %p4;
	cvt.rzi.u32.f64 	%r17, %fd8;
	mul.lo.s32 	%r18, %r4, %r14;
	cvt.s64.s32 	%rd9, %r18;
	cvt.s64.s32 	%rd10, %r1;
	add.s64 	%rd11, %rd9, %rd10;
	add.s64 	%rd12, %rd4, %rd11;
	st.global.u8 	[%rd12], %r17;
$L__BB0_2:
	ret;

}
	// .globl	_Z27bgr_to_ycbcr420_y_c3_kernelPKhiPhiii
.visible .entry _Z27bgr_to_ycbcr420_y_c3_kernelPKhiPhiii(
	.param .u64 .ptr .align 1 _Z27bgr_to_ycbcr420_y_c3_kernelPKhiPhiii_param_0,
	.param .u32 _Z27bgr_to_ycbcr420_y_c3_kernelPKhiPhiii_param_1,
	.param .u64 .ptr .align 1 _Z27bgr_to_ycbcr420_y_c3_kernelPKhiPhiii_param_2,
	.param .u32 _Z27bgr_to_ycbcr420_y_c3_kernelPKhiPhiii_param_3,
	.param .u32 _Z27bgr_to_ycbcr420_y_c3_kernelPKhiPhiii_param_4,
	.param .u32 _Z27bgr_to_ycbcr420_y_c3_kernelPKhiPhiii_param_5
)
{
	.reg .pred 	%p<5>;
	.reg .b16 	%rs<4>;
	.reg .b32 	%r<19>;
	.reg .b64 	%rd<13>;
	.reg .b64 	%fd<9>;

	ld.param.u64 	%rd1, [_Z27bgr_to_ycbcr420_y_c3_kernelPKhiPhiii_param_0];
	ld.param.u32 	%r3, [_Z27bgr_to_ycbcr420_y_c3_kernelPKhiPhiii_param_1];
	ld.param.u64 	%rd2, [_Z27bgr_to_ycbcr420_y_c3_kernelPKhiPhiii_param_2];
	ld.param.u32 	%r4, [_Z27bgr_to_ycbcr420_y_c3_kernelPKhiPhiii_param_3];
	ld.param.u32 	%r5, [_Z27bgr_to_ycbcr420_y_c3_kernelPKhiPhiii_param_4];
	ld.param.u32 	%r6, [_Z27bgr_to_ycbcr420_y_c3_kernelPKhiPhiii_param_5];
	mov.u32 	%r8, %ctaid.x;
	mov.u32 	%r9, %ntid.x;
	mov.u32 	%r10, %tid.x;
	mad.lo.s32 	%r1, %r8, %r9, %r10;
	mov.u32 	%r11, %ctaid.y;
	mov.u32 	%r12, %ntid.y;
	mov.u32 	%r13, %tid.y;
	mad.lo.s32 	%r14, %r11, %r12, %r13;
	setp.ge.s32 	%p1, %r1, %r5;
	setp.ge.s32 	%p2, %r14, %r6;
	or.pred  	%p3, %p1, %p2;
	@%p3 bra 	$L__BB1_2;
	cvta.to.global.u64 	%rd3, %rd1;
	cvta.to.global.u64 	%rd4, %rd2;
	mul.lo.s32 	%r15, %r3, %r14;
	cvt.s64.s32 	%rd5, %r15;
	mul.lo.s32 	%r16, %r1, 3;
	cvt.s64.s32 	%rd6, %r16;
	add.s64 	%rd7, %rd5, %rd6;
	add.s64 	%rd8, %rd3, %rd7;
	ld.global.u8 	%rs1, [%rd8];
	ld.global.u8 	%rs2, [%rd8+1];
	ld.global.u8 	%rs3, [%rd8+2];
	cvt.rn.f64.u16 	%fd1, %rs3;
	cvt.rn.f64.u16 	%fd2, %rs2;
	cvt.rn.f64.u16 	%fd3, %rs1;
	mul.f64 	%fd4, %fd1, 0d3FD072B020C49BA6;
	fma.rn.f64 	%fd5, %fd2, 0d3FE020C49BA5E354, %fd4;
	fma.rn.f64 	%fd6, %fd3, 0d3FB916872B020C4A, %fd5;
	add.f64 	%fd7, %fd6, 0d4030000000000000;
	setp.gt.f64 	%p4, %fd7, 0d406FE00000000000;
	selp.f64 	%fd8, 0d406FE00000000000, %fd7, %p4;
	cvt.rzi.u32.f64 	%r17, %fd8;
	mul.lo.s32 	%r18, %r4, %r14;
	cvt.s64.s32 	%rd9, %r18;
	cvt.s64.s32 	%rd10, %r1;
	add.s64 	%rd11, %rd9, %rd10;
	add.s64 	%rd12, %rd4, %rd11;
	st.global.u8 	[%rd12], %r17;
$L__BB1_2:
	ret;

}
	// .globl	_Z30rgb_to_ycbcr420_cbcr_c3_kernelPKhiPhiS1_iii
.visible .entry _Z30rgb_to_ycbcr420_cbcr_c3_kernelPKhiPhiS1_iii(
	.param .u64 .ptr .align 1 _Z30rgb_to_ycbcr420_cbcr_c3_kernelPKhiPhiS1_iii_param_0,
	.param .u32 _Z30rgb_to_ycbcr420_cbcr_c3_kernelPKhiPhiS1_iii_param_1,
	.param .u64 .ptr .align 1 _Z30rgb_to_ycbcr420_cbcr_c3_kernelPKhiPhiS1_iii_param_2,
	.param .u32 _Z30rgb_to_ycbcr420_cbcr_c3_kernelPKhiPhiS1_iii_param_3,
	.param .u64 .ptr .align 1 _Z30rgb_to_ycbcr420_cbcr_c3_kernelPKhiPhiS1_iii_param_4,
	.param .u32 _Z30rgb_to_ycbcr420_cbcr_c3_kernelPKhiPhiS1_iii_param_5,
	.param .u32 _Z30rgb_to_ycbcr420_cbcr_c3_kernelPKhiPhiS1_iii_param_6,
	.param .u32 _Z30rgb_to_ycbcr420_cbcr_c3_kernelPKhiPhiS1_iii_param_7
)
{
	.reg .pred 	%p<20>;
	.reg .b16 	%rs<13>;
	.reg .b32 	%r<47>;
	.reg .b64 	%rd<20>;
	.reg .b64 	%fd<73>;

	ld.param.u64 	%rd1, [_Z30rgb_to_ycbcr420_cbcr_c3_kernelPKhiPhiS1_iii_param_0];
	ld.param.u32 	%r3, [_Z30rgb_to_ycbcr420_cbcr_c3_kernelPKhiPhiS1_iii_param_1];
	ld.param.u64 	%rd2, [_Z30rgb_to_ycbcr420_cbcr_c3_kernelPKhiPhiS1_iii_param_2];
	ld.param.u32 	%r4, [_Z30rgb_to_ycbcr420_cbcr_c3_kernelPKhiPhiS1_iii_param_3];
	ld.param.u64 	%rd3, [_Z30rgb_to_ycbcr420_cbcr_c3_kernelPKhiPhiS1_iii_param_4];
	ld.param.u32 	%r5, [_Z30rgb_to_ycbcr420_cbcr_c3_kernelPKhiPhiS1_iii_param_5];
	ld.param.u32 	%r6, [_Z30rgb_to_ycbcr420_cbcr_c3_kernelPKhiPhiS1_iii_param_6];
	ld.param.u32 	%r7, [_Z30rgb_to_ycbcr420_cbcr_c3_kernelPKhiPhiS1_iii_param_7];
	mov.u32 	%r8, %ctaid.x;
	mov.u32 	%r9, %ntid.x;
	mov.u32 	%r10, %tid.x;
	mad.lo.s32 	%r1, %r8, %r9, %r10;
	mov.u32 	%r11, %ctaid.y;
	mov.u32 	%r12, %ntid.y;
	mov.u32 	%r13, %tid.y;
	mad.lo.s32 	%r14, %r11, %r12, %r13;
	shr.s32 	%r15, %r6, 1;
	shr.s32 	%r16, %r7, 1;
	setp.ge.s32 	%p1, %r1, %r15;
	setp.ge.s32 	%p2, %r14, %r16;
	or.pred  	%p3, %p1, %p2;
	@%p3 bra 	$L__BB2_2;
	cvta.to.global.u64 	%rd4, %rd2;
	cvta.to.global.u64 	%rd5, %rd3;
	cvta.to.global.u64 	%rd6, %rd1;
	mul.lo.s32 	%r18, %r1, 6;
	cvt.s64.s32 	%rd7, %r18;
	mul.lo.s32 	%r19, %r14, %r3;
	shl.b32 	%r20, %r19, 1;
	cvt.s64.s32 	%rd8, %r20;
	add.s64 	%rd9, %rd6, %rd8;
	add.s64 	%rd10, %rd9, %rd7;
	ld.global.u8 	%rs1, [%rd10];
	ld.global.u8 	%rs2, [%rd10+1];
	ld.global.u8 	%rs3, [%rd10+2];
	cvt.rn.f64.u16 	%fd1, %rs1;
	cvt.rn.f64.u16 	%fd2, %rs2;
	cvt.rn.f64.u16 	%fd3, %rs3;
	mul.f64 	%fd4, %fd1, 0dBFC2F1A9FBE76C8B;
	mul.f64 	%fd5, %fd2, 0d3FD29FBE76C8B439;
	sub.f64 	%fd6, %fd4, %fd5;
	fma.rn.f64 	%fd7, %fd3, 0d3FDC189374BC6A7F, %fd6;
	add.f64 	%fd8, %fd7, 0d4060000000000000;
	mul.f64 	%fd9, %fd1, 0d3FDC189374BC6A7F;
	mul.f64 	%fd10, %fd2, 0d3FD78D4FDF3B645A;
	sub.f64 	%fd11, %fd9, %fd10;
	mul.f64 	%fd12, %fd3, 0d3FB22D0E56041893;
	sub.f64 	%fd13, %fd11, %fd12;
	add.f64 	%fd14, %fd13, 0d4060000000000000;
	setp.lt.f64 	%p4, %fd8, 0d0000000000000000;
	setp.gt.f64 	%p5, %fd8, 0d406FE00000000000;
	selp.f64 	%fd15, 0d406FE00000000000, %fd8, %p5;
	selp.f64 	%fd16, 0d0000000000000000, %fd15, %p4;
	cvt.rzi.u32.f64 	%r21, %fd16;
	setp.lt.f64 	%p6, %fd14, 0d0000000000000000;
	setp.gt.f64 	%p7, %fd14, 0d406FE00000000000;
	selp.f64 	%fd17, 0d406FE00000000000, %fd14, %p7;
	selp.f64 	%fd18, 0d0000000000000000, %fd17, %p6;
	cvt.rzi.u32.f64 	%r22, %fd18;
	and.b32  	%r23, %r21, 255;
	and.b32  	%r24, %r22, 255;
	ld.global.u8 	%rs4, [%rd10+3];
	ld.global.u8 	%rs5, [%rd10+4];
	ld.global.u8 	%rs6, [%rd10+5];
	cvt.rn.f64.u16 	%fd19, %rs4;
	cvt.rn.f64.u16 	%fd20, %rs5;
	cvt.rn.f64.u16 	%fd21, %rs6;
	mul.f64 	%fd22, %fd19, 0dBFC2F1A9FBE76C8B;
	mul.f64 	%fd23, %fd20, 0d3FD29FBE76C8B439;
	sub.f64 	%fd24, %fd22, %fd23;
	fma.rn.f64 	%fd25, %fd21, 0d3FDC189374BC6A7F, %fd24;
	add.f64 	%fd26, %fd25, 0d4060000000000000;
	mul.f64 	%fd27, %fd19, 0d3FDC189374BC6A7F;
	mul.f64 	%fd28, %fd20, 0d3FD78D4FDF3B645A;
	sub.f64 	%fd29, %fd27, %fd28;
	mul.f64 	%fd30, %fd21, 0d3FB22D0E56041893;
	sub.f64 	%fd31, %fd29, %fd30;
	add.f64 	%fd32, %fd31, 0d4060000000000000;
	setp.lt.f64 	%p8, %fd26, 0d0000000000000000;
	setp.gt.f64 	%p9, %fd26, 0d406FE00000000000;
	selp.f64 	%fd33, 0d406FE00000000000, %fd26, %p9;
	selp.f64 	%fd34, 0d0000000000000000, %fd33, %p8;
	cvt.rzi.u32.f64 	%r25, %fd34;
	setp.lt.f64 	%p10, %fd32, 0d0000000000000000;
	setp.gt.f64 	%p11, %fd32, 0d406FE00000000000;
	selp.f64 	%fd35, 0d406FE00000000000, %fd32, %p11;
	selp.f64 	%fd36, 0d0000000000000000, %fd35, %p10;
	cvt.rzi.u32.f64 	%r26, %fd36;
	and.b32  	%r27, %r25, 255;
	add.s32 	%r28, %r27, %r23;
	and.b32  	%r29, %r26, 255;
	add.s32 	%r30, %r29, %r24;
	cvt.s64.s32 	%rd11, %r3;
	add.s64 	%rd12, %rd10, %rd11;
	ld.global.u8 	%rs7, [%rd12];
	ld.global.u8 	%rs8, [%rd12+1];
	ld.global.u8 	%rs9, [%rd12+2];
	cvt.rn.f64.u16 	%fd37, %rs7;
	cvt.rn.f64.u16 	%fd38, %rs8;
	cvt.rn.f64.u16 	%fd39, %rs9;
	mul.f64 	%fd40, %fd37, 0dBFC2F1A9FBE76C8B;
	mul.f64 	%fd41, %fd38, 0d3FD29FBE76C8B439;
	sub.f64 	%fd42, %fd40, %fd41;
	fma.rn.f64 	%fd43, %fd39, 0d3FDC189374BC6A7F, %fd42;
	add.f64 	%fd44, %fd43, 0d4060000000000000;
	mul.f64 	%fd45, %fd37, 0d3FDC189374BC6A7F;
	mul.f64 	%fd46, %fd38, 0d3FD78D4FDF3B645A;
	sub.f64 	%fd47, %fd45, %fd46;
	mul.f64 	%fd48, %fd39, 0d3FB22D0E56041893;
	sub.f64 	%fd49, %fd47, %fd48;
	add.f64 	%fd50, %fd49, 0d4060000000000000;
	setp.lt.f64 	%p12, %fd44, 0d0000000000000000;
	setp.gt.f64 	%p13, %fd44, 0d406FE00000000000;
	selp.f64 	%fd51, 0d406FE00000000000, %fd44, %p13;
	selp.f64 	%fd52, 0d0000000000000000, %fd51, %p12;
	cvt.rzi.u32.f64 	%r31, %fd52;
	setp.lt.f64 	%p14, %fd50, 0d0000000000000000;
	setp.gt.f64 	%p15, %fd50, 0d406FE00000000000;
	selp.f64 	%fd53, 0d406FE00000000000, %fd50, %p15;
	selp.f64 	%fd54, 0d0000000000000000, %fd53, %p14;
	cvt.rzi.u32.f64 	%r32, %fd54;
	and.b32  	%r33, %r31, 255;
	add.s32 	%r34, %r33, %r28;
	and.b32  	%r35, %r32, 255;
	add.s32 	%r36, %r35, %r30;
	ld.global.u8 	%rs10, [%rd12+3];
	ld.global.u8 	%rs11, [%rd12+4];
	ld.global.u8 	%rs12, [%rd12+5];
	cvt.rn.f64.u16 	%fd55, %rs10;
	cvt.rn.f64.u16 	%fd56, %rs11;
	cvt.rn.f64.u16 	%fd57, %rs12;
	mul.f64 	%fd58, %fd55, 0dBFC2F1A9FBE76C8B;
	mul.f64 	%fd59, %fd56, 0d3FD29FBE76C8B439;
	sub.f64 	%fd60, %fd58, %fd59;
	fma.rn.f64 	%fd61, %fd57, 0d3FDC189374BC6A7F, %fd60;
	add.f64 	%fd62, %fd61, 0d4060000000000000;
	mul.f64 	%fd63, %fd55, 0d3FDC189374BC6A7F;
	mul.f64 	%fd64, %fd56, 0d3FD78D4FDF3B645A;
	sub.f64 	%fd65, %fd63, %fd64;
	mul.f64 	%fd66, %fd57, 0d3FB22D0E56041893;
	sub.f64 	%fd67, %fd65, %fd66;
	add.f64 	%fd68, %fd67, 0d4060000000000000;
	setp.lt.f64 	%p16, %fd62, 0d0000000000000000;
	setp.gt.f64 	%p17, %fd62, 0d406FE00000000000;
	selp.f64 	%fd69, 0d406FE00000000000, %fd62, %p17;
	selp.f64 	%fd70, 0d0000000000000000, %fd69, %p16;
	cvt.rzi.u32.f64 	%r37, %fd70;
	setp.lt.f64 	%p18, %fd68, 0d0000000000000000;
	setp.gt.f64 	%p19, %fd68, 0d406FE00000000000;
	selp.f64 	%fd71, 0d406FE00000000000, %fd68, %p19;
	selp.f64 	%fd72, 0d0000000000000000, %fd71, %p18;
	cvt.rzi.u32.f64 	%r38, %fd72;
	and.b32  	%r39, %r37, 255;
	add.s32 	%r40, %r39, %r34;
	and.b32  	%r41, %r38, 255;
	add.s32 	%r42, %r41, %r36;
	mul.lo.s32 	%r43, %r4, %r14;
	cvt.s64.s32 	%rd13, %r43;
	mul.lo.s32 	%r44, %r5, %r14;
	cvt.s64.s32 	%rd14, %r44;
	shr.u32 	%r45, %r40, 2;
	cvt.s64.s32 	%rd15, %r1;
	add.s64 	%rd16, %rd13, %rd15;
	add.s64 	%rd17, %rd4, %rd16;
	st.global.u8 	[%rd17], %r45;
	shr.u32 	%r46, %r42, 2;
	add.s64 	%rd18, %rd14, %rd15;
	add.s64 	%rd19, %rd5, %rd18;
	st.global.u8 	[%rd19], %r46;
$L__BB2_2:
	ret;

}
	// .globl	_Z30bgr_to_ycbcr420_cbcr_c3_kernelPKhiPhiS1_iii
.visible .entry _Z30bgr_to_ycbcr420_cbcr_c3_kernelPKhiPhiS1_iii(
	.param .u64 .ptr .align 1 _Z30bgr_to_ycbcr420_cbcr_c3_kernelPKhiPhiS1_iii_param_0,
	.param .u32 _Z30bgr_to_ycbcr420_cbcr_c3_kernelPKhiPhiS1_iii_param_1,
	.param .u64 .ptr .align 1 _Z30bgr_to_ycbcr420_cbcr_c3_kernelPKhiPhiS1_iii_param_2,
	.param .u32 _Z30bgr_to_ycbcr420_cbcr_c3_kernelPKhiPhiS1_iii_param_3,
	.param .u64 .ptr .align 1 _Z30bgr_to_ycbcr420_cbcr_c3_kernelPKhiPhiS1_iii_param_4,
	.param .u32 _Z30bgr_to_ycbcr420_cbcr_c3_kernelPKhiPhiS1_iii_param_5,
	.param .u32 _Z30bgr_to_ycbcr420_cbcr_c3_kernelPKhiPhiS1_iii_param_6,
	.param .u32 _Z30bgr_to_ycbcr420_cbcr_c3_kernelPKhiPhiS1_iii_param_7
)
{
	.reg .pred 	%p<20>;
	.reg .b16 	%rs<13>;
	.reg .b32 	%r<47>;
	.reg .b64 	%rd<20>;
	.reg .b64 	%fd<73>;

	ld.param.u64 	%rd1, [_Z30bgr_to_ycbcr420_cbcr_c3_kernelPKhiPhiS1_iii_param_0];
	ld.param.u32 	%r3, [_Z30bgr_to_ycbcr420_cbcr_c3_kernelPKhiPhiS1_iii_param_1];
	ld.param.u64 	%rd2, [_Z30bgr_to_ycbcr420_cbcr_c3_kernelPKhiPhiS1_iii_param_2];
	ld.param.u32 	%r4, [_Z30bgr_to_ycbcr420_cbcr_c3_kernelPKhiPhiS1_iii_param_3];
	ld.param.u64 	%rd3, [_Z30bgr_to_ycbcr420_cbcr_c3_kernelPKhiPhiS1_iii_param_4];
	ld.param.u32 	%r5, [_Z30bgr_to_ycbcr420_cbcr_c3_kernelPKhiPhiS1_iii_param_5];
	ld.param.u32 	%r6, [_Z30bgr_to_ycbcr420_cbcr_c3_kernelPKhiPhiS1_iii_param_6];
	ld.param.u32 	%r7, [_Z30bgr_to_ycbcr420_cbcr_c3_kernelPKhiPhiS1_iii_param_7];
	mov.u32 	%r8, %ctaid.x;
	mov.u32 	%r9, %ntid.x;
	mov.u32 	%r10, %tid.x;
	mad.lo.s32 	%r1, %r8, %r9, %r10;
	mov.u32 	%r11, %ctaid.y;
	mov.u32 	%r12, %ntid.y;
	mov.u32 	%r13, %tid.y;
	mad.lo.s32 	%r14, %r11, %r12, %r13;
	shr.s32 	%r15, %r6, 1;
	shr.s32 	%r16, %r7, 1;
	setp.ge.s32 	%p1, %r1, %r15;
	setp.ge.s32 	%p2, %r14, %r16;
	or.pred  	%p3, %p1, %p2;
	@%p3 bra 	$L__BB3_2;
	cvta.to.global.u64 	%rd4, %rd2;
	cvta.to.global.u64 	%rd5, %rd3;
	cvta.to.global.u64 	%rd6, %rd1;
	mul.lo.s32 	%r18, %r1, 6;
	cvt.s64.s32 	%rd7, %r18;
	mul.lo.s32 	%r19, %r14, %r3;
	shl.b32 	%r20, %r19, 1;
	cvt.s64.s32 	%rd8, %r20;
	add.s64 	%rd9, %rd6, %rd8;
	add.s64 	%rd10, %rd9, %rd7;
	ld.global.u8 	%rs1, [%rd10];
	ld.global.u8 	%rs2, [%rd10+1];
	ld.global.u8 	%rs3, [%rd10+2];
	cvt.rn.f64.u16 	%fd1, %rs3;
	cvt.rn.f64.u16 	%fd2, %rs2;
	cvt.rn.f64.u16 	%fd3, %rs1;
	mul.f64 	%fd4, %fd1, 0dBFC2F1A9FBE76C8B;
	mul.f64 	%fd5, %fd2, 0d3FD29FBE76C8B439;
	sub.f64 	%fd6, %fd4, %fd5;
	fma.rn.f64 	%fd7, %fd3, 0d3FDC189374BC6A7F, %fd6;
	add.f64 	%fd8, %fd7, 0d4060000000000000;
	mul.f64 	%fd9, %fd1, 0d3FDC189374BC6A7F;
	mul.f64 	%fd10, %fd2, 0d3FD78D4FDF3B645A;
	sub.f64 	%fd11, %fd9, %fd10;
	mul.f64 	%fd12, %fd3, 0d3FB22D0E56041893;
	sub.f64 	%fd13, %fd11, %fd12;
	add.f64 	%fd14, %fd13, 0d4060000000000000;
	setp.lt.f64 	%p4, %fd8, 0d0000000000000000;
	setp.gt.f64 	%p5, %fd8, 0d406FE00000000000;
	selp.f64 	%fd15, 0d406FE00000000000, %fd8, %p5;
	selp.f64 	%fd16, 0d0000000000000000, %fd15, %p4;
	cvt.rzi.u32.f64 	%r21, %fd16;
	setp.lt.f64 	%p6, %fd14, 0d0000000000000000;
	setp.gt.f64 	%p7, %fd14, 0d406FE00000000000;
	selp.f64 	%fd17, 0d406FE00000000000, %fd14, %p7;
	selp.f64 	%fd18, 0d0000000000000000, %fd17, %p6;
	cvt.rzi.u32.f64 	%r22, %fd18;
	and.b32  	%r23, %r21, 255;
	and.b32  	%r24, %r22, 255;
	ld.global.u8 	%rs4, [%rd10+3];
	ld.global.u8 	%rs5, [%rd10+4];
	ld.global.u8 	%rs6, [%rd10+5];
	cvt.rn.f64.u16 	%fd19, %rs6;
	cvt.rn.f64.u16 	%fd20, %rs5;
	cvt.rn.f64.u16 	%fd21, %rs4;
	mul.f64 	%fd22, %fd19, 0dBFC2F1A9FBE76C8B;
	mul.f64 	%fd23, %fd20, 0d3FD29FBE76C8B439;
	sub.f64 	%fd24, %fd22, %fd23;
	fma.rn.f64 	%fd25, %fd21, 0d3FDC189374BC6A7F, %fd24;
	add.f64 	%fd26, %fd25, 0d4060000000000000;
	mul.f64 	%fd27, %fd19, 0d3FDC189374BC6A7F;
	mul.f64 	%fd28, %fd20, 0d3FD78D4FDF3B645A;
	sub.f64 	%fd29, %fd27, %fd28;
	mul.f64 	%fd30, %fd21, 0d3FB22D0E56041893;
	sub.f64 	%fd31, %fd29, %fd30;
	add.f64 	%fd32, %fd31, 0d4060000000000000;
	setp.lt.f64 	%p8, %fd26, 0d0000000000000000;
	setp.gt.f64 	%p9, %fd26, 0d406FE00000000000;
	selp.f64 	%fd33, 0d406FE00000000000, %fd26, %p9;
	selp.f64 	%fd34, 0d0000000000000000, %fd33, %p8;
	cvt.rzi.u32.f64 	%r25, %fd34;
	setp.lt.f64 	%p10, %fd32, 0d0000000000000000;
	setp.gt.f64 	%p11, %fd32, 0d406FE00000000000;
	selp.f64 	%fd35, 0d406FE00000000000, %fd32, %p11;
	selp.f64 	%fd36, 0d0000000000000000, %fd35, %p10;
	cvt.rzi.u32.f64 	%r26, %fd36;
	and.b32  	%r27, %r25, 255;
	add.s32 	%r28, %r27, %r23;
	and.b32  	%r29, %r26, 255;
	add.s32 	%r30, %r29, %r24;
	cvt.s64.s32 	%rd11, %r3;
	add.s64 	%rd12, %rd10, %rd11;
	ld.global.u8 	%rs7, [%rd12];
	ld.global.u8 	%rs8, [%rd12+1];
	ld.global.u8 	%rs9, [%rd12+2];
	cvt.rn.f64.u16 	%fd37, %rs9;
	cvt.rn.f64.u16 	%fd38, %rs8;
	cvt.rn.f64.u16 	%fd39, %rs7;
	mul.f64 	%fd40, %fd37, 0dBFC2F1A9FBE76C8B;
	mul.f64 	%fd41, %fd38, 0d3FD29FBE76C8B439;
	sub.f64 	%fd42, %fd40, %fd41;
	fma.rn.f64 	%fd43, %fd39, 0d3FDC189374BC6A7F, %fd42;
	add.f64 	%fd44, %fd43, 0d4060000000000000;
	mul.f64 	%fd45, %fd37, 0d3FDC189374BC6A7F;
	mul.f64 	%fd46, %fd38, 0d3FD78D4FDF3B645A;
	sub.f64 	%fd47, %fd45, %fd46;
	mul.f64 	%fd48, %fd39, 0d3FB22D0E56041893;
	sub.f64 	%fd49, %fd47, %fd48;
	add.f64 	%fd50, %fd49, 0d4060000000000000;
	setp.lt.f64 	%p12, %fd44, 0d0000000000000000;
	setp.gt.f64 	%p13, %fd44, 0d406FE00000000000;
	selp.f64 	%fd51, 0d406FE00000000000, %fd44, %p13;
	selp.f64 	%fd52, 0d0000000000000000, %fd51, %p12;
	cvt.rzi.u32.f64 	%r31, %fd52;
	setp.lt.f64 	%p14, %fd50, 0d0000000000000000;
	setp.gt.f64 	%p15, %fd50, 0d406FE00000000000;
	selp.f64 	%fd53, 0d406FE00000000000, %fd50, %p15;
	selp.f64 	%fd54, 0d0000000000000000, %fd53, %p14;
	cvt.rzi.u32.f64 	%r32, %fd54;
	and.b32  	%r33, %r31, 255;
	add.s32 	%r34, %r33, %r28;
	and.b32  	%r35, %r32, 255;
	add.s32 	%r36, %r35, %r30;
	ld.global.u8 	%rs10, [%rd12+3];
	ld.global.u8 	%rs11, [%rd12+4];
	ld.global.u8 	%rs12, [%rd12+5];
	cvt.rn.f64.u16 	%fd55, %rs12;
	cvt.rn.f64.u16 	%fd56, %rs11;
	cvt.rn.f64.u16 	%fd57, %rs10;
	mul.f64 	%fd58, %fd55, 0dBFC2F1A9FBE76C8B;
	mul.f64 	%fd59, %fd56, 0d3FD29FBE76C8B439;
	sub.f64 	%fd60, %fd58, %fd59;
	fma.rn.f64 	%fd61, %fd57, 0d3FDC189374BC6A7F, %fd60;
	add.f64 	%fd62, %fd61, 0d4060000000000000;
	mul.f64 	%fd63, %fd55, 0d3FDC189374BC6A7F;
	mul.f64 	%fd64, %fd56, 0d3FD78D4FDF3B645A;
	sub.f64 	%fd65, %fd63, %fd64;
	mul.f64 	%fd66, %fd57, 0d3FB22D0E56041893;
	sub.f64 	%fd67, %fd65, %fd66;
	add.f64 	%fd68, %fd67, 0d4060000000000000;
	setp.lt.f64 	%p16, %fd62, 0d0000000000000000;
	setp.gt.f64 	%p17, %fd62, 0d406FE00000000000;
	selp.f64 	%fd69, 0d406FE00000000000, %fd62, %p17;
	selp.f64 	%fd70, 0d0000000000000000, %fd69, %p16;
	cvt.rzi.u32.f64 	%r37, %fd70;
	setp.lt.f64 	%p18, %fd68, 0d0000000000000000;
	setp.gt.f64 	%p19, %fd68, 0d406FE00000000000;
	selp.f64 	%fd71, 0d406FE00000000000, %fd68, %p19;
	selp.f64 	%fd72, 0d0000000000000000, %fd71, %p18;
	cvt.rzi.u32.f64 	%r38, %fd72;
	and.b32  	%r39, %r37, 255;
	add.s32 	%r40, %r39, %r34;
	and.b32  	%r41, %r38, 255;
	add.s32 	%r42, %r41, %r36;
	mul.lo.s32 	%r43, %r4, %r14;
	cvt.s64.s32 	%rd13, %r43;
	mul.lo.s32 	%r44, %r5, %r14;
	cvt.s64.s32 	%rd14, %r44;
	shr.u32 	%r45, %r40, 2;
	cvt.s64.s32 	%rd15, %r1;
	add.s64 	%rd16, %rd13, %rd15;
	add.s64 	%rd17, %rd4, %rd16;
	st.global.u8 	[%rd17], %r45;
	shr.u32 	%r46, %r42, 2;
	add.s64 	%rd18, %rd14, %rd15;
	add.s64 	%rd19, %rd5, %rd18;
	st.global.u8 	[%rd19], %r46;
$L__BB3_2:
	ret;

}
	// .globl	_Z28bgr_to_ycbcr420_y_ac4_kernelPKhiPhiii
.visible .entry _Z28bgr_to_ycbcr420_y_ac4_kernelPKhiPhiii(
	.param .u64 .ptr .align 1 _Z28bgr_to_ycbcr420_y_ac4_kernelPKhiPhiii_param_0,
	.param .u32 _Z28bgr_to_ycbcr420_y_ac4_kernelPKhiPhiii_param_1,
	.param .u64 .ptr .align 1 _Z28bgr_to_ycbcr420_y_ac4_kernelPKhiPhiii_param_2,
	.param .u32 _Z28bgr_to_ycbcr420_y_ac4_kernelPKhiPhiii_param_3,
	.param .u32 _Z28bgr_to_ycbcr420_y_ac4_kernelPKhiPhiii_param_4,
	.param .u32 _Z28bgr_to_ycbcr420_y_ac4_kernelPKhiPhiii_param_5
)
{
	.reg .pred 	%p<5>;
	.reg .b16 	%rs<4>;
	.reg .b32 	%r<19>;
	.reg .b64 	%rd<13>;
	.reg .b64 	%fd<9>;

	ld.param.u64 	%rd1, [_Z28bgr_to_ycbcr420_y_ac4_kernelPKhiPhiii_param_0];
	ld.param.u32 	%r3, [_Z28bgr_to_ycbcr420_y_ac4_kernelPKhiPhiii_param_1];
	ld.param.u64 	%rd2, [_Z28bgr_to_ycbcr420_y_ac4_kernelPKhiPhiii_param_2];
	ld.param.u32 	%r4, [_Z28bgr_to_ycbcr420_y_ac4_kernelPKhiPhiii_param_3];
	ld.param.u32 	%r5, [_Z28bgr_to_ycbcr420_y_ac4_kernelPKhiPhiii_param_4];
	ld.param.u32 	%r6, [_Z28bgr_to_ycbcr420_y_ac4_kernelPKhiPhiii_param_5];
	mov.u32 	%r8, %ctaid.x;
	mov.u32 	%r9, %ntid.x;
	mov.u32 	%r10, %tid.x;
	mad.lo.s32 	%r1, %r8, %r9, %r10;
	mov.u32 	%r11, %ctaid.y;
	mov.u32 	%r12, %ntid.y;
	mov.u32 	%r13, %tid.y;
	mad.lo.s32 	%r14, %r11, %r12, %r13;
	setp.ge.s32 	%p1, %r1, %r5;
	setp.ge.s32 	%p2, %r14, %r6;
	or.pred  	%p3, %p1, %p2;
	@%p3 bra 	$L__BB4_2;
	cvta.to.global.u64 	%rd3, %rd1;
	cvta.to.global.u64 	%rd4, %rd2;
	mul.lo.s32 	%r15, %r3, %r14;
	cvt.s64.s32 	%rd5, %r15;
	shl.b32 	%r16, %r1, 2;
	cvt.s64.s32 	%rd6, %r16;
	add.s64 	%rd7, %rd5, %rd6;
	add.s64 	%rd8, %rd3, %rd7;
	ld.global.u8 	%rs1, [%rd8];
	ld.global.u8 	%rs2, [%rd8+1];
	ld.global.u8 	%rs3, [%rd8+2];
	cvt.rn.f64.u16 	%fd1, %rs3;
	cvt.rn.f64.u16 	%fd2, %rs2;
	cvt.rn.f64.u16 	%fd3, %rs1;
	mul.f64 	%fd4, %fd1, 0d3FD072B020C49BA6;
	fma.rn.f64 	%fd5, %fd2, 0d3FE020C49BA5E354, %fd4;
	fma.rn.f64 	%fd6, %fd3, 0d3FB916872B020C4A, %fd5;
	add.f64 	%fd7, %fd6, 0d4030000000000000;
	setp.gt.f64 	%p4, %fd7, 0d406FE00000000000;
	selp.f64 	%fd8, 0d406FE00000000000, %fd7, %p4;
	cvt.rzi.u32.f64 	%r17, %fd8;
	mul.lo.s32 	%r18, %r4, %r14;
	cvt.s64.s32 	%rd9, %r18;
	cvt.s64.s32 	%rd10, %r1;
	add.s64 	%rd11, %rd9, %rd10;
	add.s64 	%rd12, %rd4, %rd11;
	st.global.u8 	[%rd12], %r17;
$L__BB4_2:
	ret;

}
	// .globl	_Z31bgr_to_ycbcr420_cbcr_ac4_kernelPKhiPhiS1_iii
.visible .entry _Z31bgr_to_ycbcr420_cbcr_ac4_kernelPKhiPhiS1_iii(
	.param .u64 .ptr .align 1 _Z31bgr_to_ycbcr420_cbcr_ac4_kernelPKhiPhiS1_iii_param_0,
	.param .u32 _Z31bgr_to_ycbcr420_cbcr_ac4_kernelPKhiPhiS1_iii_param_1,
	.param .u64 .ptr .align 1 _Z31bgr_to_ycbcr420_cbcr_ac4_kernelPKhiPhiS1_iii_param_2,
	.param .u32 _Z31bgr_to_ycbcr420_cbcr_ac4_kernelPKhiPhiS1_iii_param_3,
	.param .u64 .ptr .align 1 _Z31bgr_to_ycbcr420_cbcr_ac4_kernelPKhiPhiS1_iii_param_4,
	.param .u32 _Z31bgr_to_ycbcr420_cbcr_ac4_kernelPKhiPhiS1_iii_param_5,
	.param .u32 _Z31bgr_to_ycbcr420_cbcr_ac4_kernelPKhiPhiS1_iii_param_6,
	.param .u32 _Z31bgr_to_ycbcr420_cbcr_ac4_kernelPKhiPhiS1_iii_param_7
)
{
	.reg .pred 	%p<20>;
	.reg .b16 	%rs<13>;
	.reg .b32 	%r<47>;
	.reg .b64 	%rd<20>;
	.reg .b64 	%fd<73>;

	ld.param.u64 	%rd1, [_Z31bgr_to_ycbcr420_cbcr_ac4_kernelPKhiPhiS1_iii_param_0];
	ld.param.u32 	%r3, [_Z31bgr_to_ycbcr420_cbcr_ac4_kernelPKhiPhiS1_iii_param_1];
	ld.param.u64 	%rd2, [_Z31bgr_to_ycbcr420_cbcr_ac4_kernelPKhiPhiS1_iii_param_2];
	ld.param.u32 	%r4, [_Z31bgr_to_ycbcr420_cbcr_ac4_kernelPKhiPhiS1_iii_param_3];
	ld.param.u64 	%rd3, [_Z31bgr_to_ycbcr420_cbcr_ac4_kernelPKhiPhiS1_iii_param_4];
	ld.param.u32 	%r5, [_Z31bgr_to_ycbcr420_cbcr_ac4_kernelPKhiPhiS1_iii_param_5];
	ld.param.u32 	%r6, [_Z31bgr_to_ycbcr420_cbcr_ac4_kernelPKhiPhiS1_iii_param_6];
	ld.param.u32 	%r7, [_Z31bgr_to_ycbcr420_cbcr_ac4_kernelPKhiPhiS1_iii_param_7];
	mov.u32 	%r8, %ctaid.x;
	mov.u32 	%r9, %ntid.x;
	mov.u32 	%r10, %tid.x;
	mad.lo.s32 	%r1, %r8, %r9, %r10;
	mov.u32 	%r11, %ctaid.y;
	mov.u32 	%r12, %ntid.y;
	mov.u32 	%r13, %tid.y;
	mad.lo.s32 	%r14, %r11, %r12, %r13;
	shr.s32 	%r15, %r6, 1;
	shr.s32 	%r16, %r7, 1;
	setp.ge.s32 	%p1, %r1, %r15;
	setp.ge.s32 	%p2, %r14, %r16;
	or.pred  	%p3, %p1, %p2;
	@%p3 bra 	$L__BB5_2;
	cvta.to.global.u64 	%rd4, %rd2;
	cvta.to.global.u64 	%rd5, %rd3;
	cvta.to.global.u64 	%rd6, %rd1;
	shl.b32 	%r18, %r1, 3;
	cvt.s64.s32 	%rd7, %r18;
	mul.lo.s32 	%r19, %r14, %r3;
	shl.b32 	%r20, %r19, 1;
	cvt.s64.s32 	%rd8, %r20;
	add.s64 	%rd9, %rd6, %rd8;
	add.s64 	%rd10, %rd9, %rd7;
	ld.global.u8 	%rs1, [%rd10];
	ld.global.u8 	%rs2, [%rd10+1];
	ld.global.u8 	%rs3, [%rd10+2];
	cvt.rn.f64.u16 	%fd1, %rs3;
	cvt.rn.f64.u16 	%fd2, %rs2;
	cvt.rn.f64.u16 	%fd3, %rs1;
	mul.f64 	%fd4, %fd1, 0dBFC2F1A9FBE76C8B;
	mul.f64 	%fd5, %fd2, 0d3FD29FBE76C8B439;
	sub.f64 	%fd6, %fd4, %fd5;
	fma.rn.f64 	%fd7, %fd3, 0d3FDC189374BC6A7F, %fd6;
	add.f64 	%fd8, %fd7, 0d4060000000000000;
	mul.f64 	%fd9, %fd1, 0d3FDC189374BC6A7F;
	mul.f64 	%fd10, %fd2, 0d3FD78D4FDF3B645A;
	sub.f64 	%fd11, %fd9, %fd10;
	mul.f64 	%fd12, %fd3, 0d3FB22D0E56041893;
	sub.f64 	%fd13, %fd11, %fd12;
	add.f64 	%fd14, %fd13, 0d4060000000000000;
	setp.lt.f64 	%p4, %fd8, 0d0000000000000000;
	setp.gt.f64 	%p5, %fd8, 0d406FE00000000000;
	selp.f64 	%fd15, 0d406FE00000000000, %fd8, %p5;
	selp.f64 	%fd16, 0d0000000000000000, %fd15, %p4;
	cvt.rzi.u32.f64 	%r21, %fd16;
	setp.lt.f64 	%p6, %fd14, 0d0000000000000000;
	setp.gt.f64 	%p7, %fd14, 0d406FE00000000000;
	selp.f64 	%fd17, 0d406FE00000000000, %fd14, %p7;
	selp.f64 	%fd18, 0d0000000000000000, %fd17, %p6;
	cvt.rzi.u32.f64 	%r22, %fd18;
	and.b32  	%r23, %r21, 255;
	and.b32  	%r24, %r22, 255;
	ld.global.u8 	%rs4, [%rd10+4];
	ld.global.u8 	%rs5, [%rd10+5];
	ld.global.u8 	%rs6, [%rd10+6];
	cvt.rn.f64.u16 	%fd19, %rs6;
	cvt.rn.f64.u16 	%fd20, %rs5;
	cvt.rn.f64.u16 	%fd21, %rs4;
	mul.f64 	%fd22, %fd19, 0dBFC2F1A9FBE76C8B;
	mul.f64 	%fd23, %fd20, 0d3FD29FBE76C8B439;
	sub.f64 	%fd24, %fd22, %fd23;
	fma.rn.f64 	%fd25, %fd21, 0d3FDC189374BC6A7F, %fd24;
	add.f64 	%fd26, %fd25, 0d4060000000000000;
	mul.f64 	%fd27, %fd19, 0d3FDC189374BC6A7F;
	mul.f64 	%fd28, %fd20, 0d3FD78D4FDF3B645A;
	sub.f64 	%fd29, %fd27, %fd28;
	mul.f64 	%fd30, %fd21, 0d3FB22D0E56041893;
	sub.f64 	%fd31, %fd29, %fd30;
	add.f64 	%fd32, %fd31, 0d4060000000000000;
	setp.lt.f64 	%p8, %fd26, 0d0000000000000000;
	setp.gt.f64 	%p9, %fd26, 0d406FE00000000000;
	selp.f64 	%fd33, 0d406FE00000000000, %fd26, %p9;
	selp.f64 	%fd34, 0d0000000000000000, %fd33, %p8;
	cvt.rzi.u32.f64 	%r25, %fd34;
	setp.lt.f64 	%p10, %fd32, 0d0000000000000000;
	setp.gt.f64 	%p11, %fd32, 0d406FE00000000000;
	selp.f64 	%fd35, 0d406FE00000000000, %fd32, %p11;
	selp.f64 	%fd36, 0d0000000000000000, %fd35, %p10;
	cvt.rzi.u32.f64 	%r26, %fd36;
	and.b32  	%r27, %r25, 255;
	add.s32 	%r28, %r27, %r23;
	and.b32  	%r29, %r26, 255;
	add.s32 	%r30, %r29, %r24;
	cvt.s64.s32 	%rd11, %r3;
	add.s64 	%rd12, %rd10, %rd11;
	ld.global.u8 	%rs7, [%rd12];
	ld.global.u8 	%rs8, [%rd12+1];
	ld.global.u8 	%rs9, [%rd12+2];
	cvt.rn.f64.u16 	%fd37, %rs9;
	cvt.rn.f64.u16 	%fd38, %rs8;
	cvt.rn.f64.u16 	%fd39, %rs7;
	mul.f64 	%fd40, %fd37, 0dBFC2F1A9FBE76C8B;
	mul.f64 	%fd41, %fd38, 0d3FD29FBE76C8B439;
	sub.f64 	%fd42, %fd40, %fd41;
	fma.rn.f64 	%fd43, %fd39, 0d3FDC189374BC6A7F, %fd42;
	add.f64 	%fd44, %fd43, 0d4060000000000000;
	mul.f64 	%fd45, %fd37, 0d3FDC189374BC6A7F;
	mul.f64 	%fd46, %fd38, 0d3FD78D4FDF3B645A;
	sub.f64 	%fd47, %fd45, %fd46;
	mul.f64 	%fd48, %fd39, 0d3FB22D0E56041893;
	sub.f64 	%fd49, %fd47, %fd48;
	add.f64 	%fd50, %fd49, 0d4060000000000000;
	setp.lt.f64 	%p12, %fd44, 0d0000000000000000;
	setp.gt.f64 	%p13, %fd44, 0d406FE00000000000;
	selp.f64 	%fd51, 0d406FE00000000000, %fd44, %p13;
	selp.f64 	%fd52, 0d0000000000000000, %fd51, %p12;
	cvt.rzi.u32.f64 	%r31, %fd52;
	setp.lt.f64 	%p14, %fd50, 0d0000000000000000;
	setp.gt.f64 	%p15, %fd50, 0d406FE00000000000;
	selp.f64 	%fd53, 0d406FE00000000000, %fd50, %p15;
	selp.f64 	%fd54, 0d0000000000000000, %fd53, %p14;
	cvt.rzi.u32.f64 	%r32, %fd54;
	and.b32  	%r33, %r31, 255;
	add.s32 	%r34, %r33, %r28;
	and.b32  	%r35, %r32, 255;
	add.s32 	%r36, %r35, %r30;
	ld.global.u8 	%rs10, [%rd12+4];
	ld.global.u8 	%rs11, [%rd12+5];
	ld.global.u8 	%rs12, [%rd12+6];
	cvt.rn.f64.u16 	%fd55, %rs12;
	cvt.rn.f64.u16 	%fd56, %rs11;
	cvt.rn.f64.u16 	%fd57, %rs10;
	mul.f64 	%fd58, %fd55, 0dBFC2F1A9FBE76C8B;
	mul.f64 	%fd59, %fd56, 0d3FD29FBE76C8B439;
	sub.f64 	%fd60, %fd58, %fd59;
	fma.rn.f64 	%fd61, %fd57, 0d3FDC189374BC6A7F, %fd60;
	add.f64 	%fd62, %fd61, 0d4060000000000000;
	mul.f64 	%fd63, %fd55, 0d3FDC189374BC6A7F;
	mul.f64 	%fd64, %fd56, 0d3FD78D4FDF3B645A;
	sub.f64 	%fd65, %fd63, %fd64;
	mul.f64 	%fd66, %fd57, 0d3FB22D0E56041893;
	sub.f64 	%fd67, %fd65, %fd66;
	add.f64 	%fd68, %fd67, 0d4060000000000000;
	setp.lt.f64 	%p16, %fd62, 0d0000000000000000;
	setp.gt.f64 	%p17, %fd62, 0d406FE00000000000;
	selp.f64 	%fd69, 0d406FE00000000000, %fd62, %p17;
	selp.f64 	%fd70, 0d0000000000000000, %fd69, %p16;
	cvt.rzi.u32.f64 	%r37, %fd70;
	setp.lt.f64 	%p18, %fd68, 0d0000000000000000;
	setp.gt.f64 	%p19, %fd68, 0d406FE00000000000;
	selp.f64 	%fd71, 0d406FE00000000000, %fd68, %p19;
	selp.f64 	%fd72, 0d0000000000000000, %fd71, %p18;
	cvt.rzi.u32.f64 	%r38, %fd72;
	and.b32  	%r39, %r37, 255;
	add.s32 	%r40, %r39, %r34;
	and.b32  	%r41, %r38, 255;
	add.s32 	%r42, %r41, %r36;
	mul.lo.s32 	%r43, %r4, %r14;
	cvt.s64.s32 	%rd13, %r43;
	mul.lo.s32 	%r44, %r5, %r14;
	cvt.s64.s32 	%rd14, %r44;
	shr.u32 	%r45, %r40, 2;
	cvt.s64.s32 	%rd15, %r1;
	add.s64 	%rd16, %rd13, %rd15;
	add.s64 	%rd17, %rd4, %rd16;
	st.global.u8 	[%rd17], %r45;
	shr.u32 	%r46, %r42, 2;
	add.s64 	%rd18, %rd14, %rd15;
	add.s64 	%rd19, %rd5, %rd18;
	st.global.u8 	[%rd19], %r46;
$L__BB5_2:
	ret;

}
	// .globl	_Z25ycbcr420_to_rgb_c3_kernelPKhiS0_iS0_iPhiii
.visible .entry _Z25ycbcr420_to_rgb_c3_kernelPKhiS0_iS0_iPhiii(
	.param .u64 .ptr .align 1 _Z25ycbcr420_to_rgb_c3_kernelPKhiS0_iS0_iPhiii_param_0,
	.param .u32 _Z25ycbcr420_to_rgb_c3_kernelPKhiS0_iS0_iPhiii_param_1,
	.param .u64 .ptr .align 1 _Z25ycbcr420_to_rgb_c3_kernelPKhiS0_iS0_iPhiii_param_2,
	.param .u32 _Z25ycbcr420_to_rgb_c3_kernelPKhiS0_iS0_iPhiii_param_3,
	.param .u64 .ptr .align 1 _Z25ycbcr420_to_rgb_c3_kernelPKhiS0_iS0_iPhiii_param_4,
	.param .u32 _Z25ycbcr420_to_rgb_c3_kernelPKhiS0_iS0_iPhiii_param_5,
	.param .u64 .ptr .align 1 _Z25ycbcr420_to_rgb_c3_kernelPKhiS0_iS0_iPhiii_param_6,
	.param .u32 _Z25ycbcr420_to_rgb_c3_kernelPKhiS0_iS0_iPhiii_param_7,
	.param .u32 _Z25ycbcr420_to_rgb_c3_kernelPKhiS0_iS0_iPhiii_param_8,
	.param .u32 _Z25ycbcr420_to_rgb_c3_kernelPKhiS0_iS0_iPhiii_param_9
)
{
	.reg .pred 	%p<10>;
	.reg .b16 	%rs<4>;
	.reg .b32 	%r<27>;
	.reg .b64 	%rd<24>;
	.reg .b64 	%fd<18>;

	ld.param.u64 	%rd1, [_Z25ycbcr420_to_rgb_c3_kernelPKhiS0_iS0_iPhiii_param_0];
	ld.param.u32 	%r3, [_Z25ycbcr420_to_rgb_c3_kernelPKhiS0_iS0_iPhiii_param_1];
	ld.param.u64 	%rd2, [_Z25ycbcr420_to_rgb_c3_kernelPKhiS0_iS0_iPhiii_param_2];
	ld.param.u32 	%r4, [_Z25ycbcr420_to_rgb_c3_kernelPKhiS0_iS0_iPhiii_param_3];
	ld.param.u64 	%rd3, [_Z25ycbcr420_to_rgb_c3_kernelPKhiS0_iS0_iPhiii_param_4];
	ld.param.u32 	%r5, [_Z25ycbcr420_to_rgb_c3_kernelPKhiS0_iS0_iPhiii_param_5];
	ld.param.u64 	%rd4, [_Z25ycbcr420_to_rgb_c3_kernelPKhiS0_iS0_iPhiii_param_6];
	ld.param.u32 	%r6, [_Z25ycbcr420_to_rgb_c3_kernelPKhiS0_iS0_iPhiii_param_7];
	ld.param.u32 	%r7, [_Z25ycbcr420_to_rgb_c3_kernelPKhiS0_iS0_iPhiii_param_8];
	ld.param.u32 	%r8, [_Z25ycbcr420_to_rgb_c3_kernelPKhiS0_iS0_iPhiii_param_9];
	mov.u32 	%r10, %ctaid.x;
	mov.u32 	%r11, %ntid.x;
	mov.u32 	%r12, %tid.x;
	mad.lo.s32 	%r1, %r10, %r11, %r12;
	mov.u32 	%r13, %ctaid.y;
	mov.u32 	%r14, %ntid.y;
	mov.u32 	%r15, %tid.y;
	mad.lo.s32 	%r16, %r13, %r14, %r15;
	setp.ge.s32 	%p1, %r1, %r7;
	setp.ge.s32 	%p2, %r16, %r8;
	or.pred  	%p3, %p1, %p2;
	@%p3 bra 	$L__BB6_2;
	cvta.to.global.u64 	%rd5, %rd1;
	cvta.to.global.u64 	%rd6, %rd2;
	cvta.to.global.u64 	%rd7, %rd3;
	cvta.to.global.u64 	%rd8, %rd4;
	mul.lo.s32 	%r17, %r3, %r16;
	cvt.s64.s32 	%rd9, %r17;
	shr.u32 	%r18, %r16, 1;
	mul.lo.s32 	%r19, %r4, %r18;
	cvt.s64.s32 	%rd10, %r19;
	mul.lo.s32 	%r20, %r5, %r18;
	cvt.s64.s32 	%rd11, %r20;
	cvt.s64.s32 	%rd12, %r1;
	add.s64 	%rd13, %rd9, %rd12;
	add.s64 	%rd14, %rd5, %rd13;
	ld.global.u8 	%rs1, [%rd14];
	shr.s32 	%r21, %r1, 1;
	cvt.s64.s32 	%rd15, %r21;
	add.s64 	%rd16, %rd10, %rd15;
	add.s64 	%rd17, %rd6, %rd16;
	ld.global.u8 	%rs2, [%rd17];
	add.s64 	%rd18, %rd11, %rd15;
	add.s64 	%rd19, %rd7, %rd18;
	ld.global.u8 	%rs3, [%rd19];
	cvt.rn.f64.u16 	%fd1, %rs1;
	add.f64 	%fd2, %fd1, 0dC030000000000000;
	mul.f64 	%fd3, %fd2, 0d3FF29FBE76C8B439;
	cvt.rn.f64.u16 	%fd4, %rs3;
	add.f64 	%fd5, %fd4, 0dC060000000000000;
	cvt.rn.f64.u16 	%fd6, %rs2;
	add.f64 	%fd7, %fd6, 0dC060000000000000;
	fma.rn.f64 	%fd8, %fd5, 0d3FF989374BC6A7F0, %fd3;
	fma.rn.f64 	%fd9, %fd5, 0dBFEA04189374BC6A, %fd3;
	fma.rn.f64 	%fd10, %fd7, 0dBFD916872B020C4A, %fd9;
	fma.rn.f64 	%fd11, %fd7, 0d400022D0E5604189, %fd3;
	setp.lt.f64 	%p4, %fd8, 0d0000000000000000;
	setp.gt.f64 	%p5, %fd8, 0d406FE00000000000;
	selp.f64 	%fd12, 0d406FE00000000000, %fd8, %p5;
	selp.f64 	%fd13, 0d0000000000000000, %fd12, %p4;
	cvt.rzi.u32.f64 	%r22, %fd13;
	setp.lt.f64 	%p6, %fd10, 0d0000000000000000;
	setp.gt.f64 	%p7, %fd10, 0d406FE00000000000;
	selp.f64 	%fd14, 0d406FE00000000000, %fd10, %p7;
	selp.f64 	%fd15, 0d0000000000000000, %fd14, %p6;
	cvt.rzi.u32.f64 	%r23, %fd15;
	setp.lt.f64 	%p8, %fd11, 0d0000000000000000;
	setp.gt.f64 	%p9, %fd11, 0d406FE00000000000;
	selp.f64 	%fd16, 0d406FE00000000000, %fd11, %p9;
	selp.f64 	%fd17, 0d0000000000000000, %fd16, %p8;
	cvt.rzi.u32.f64 	%r24, %fd17;
	mul.lo.s32 	%r25, %r6, %r16;
	cvt.s64.s32 	%rd20, %r25;
	mul.lo.s32 	%r26, %r1, 3;
	cvt.s64.s32 	%rd21, %r26;
	add.s64 	%rd22, %rd20, %rd21;
	add.s64 	%rd23, %rd8, %rd22;
	st.global.u8 	[%rd23], %r22;
	st.global.u8 	[%rd23+1], %r23;
	st.global.u8 	[%rd23+2], %r24;
$L__BB6_2:
	ret;

}


// ===== COMPILED SASS (sm_100) =====

	.target	sm_100

	.elftype	@"ET_EXEC"


//--------------------- .note.nv.tkinfo           --------------------------
	.section	.note.nv.tkinfo,"",@"SHT_NOTE"
	.sectionflags	@"SHF_NOTE_NV_TKINFO"
	.tkinfo
        /*0018*/ 	.word	0x00000002
        /*0030*/ 	.string	""
        /*0030*/ 	.string	"ptxas"
        /*0030*/ 	.string	"Cuda compilation tools, release 13.0, V13.0.88"
        /*0030*/ 	.string	"Build cuda_13.0.r13.0/compiler.36424714_0"
        /*0030*/ 	.string	"-arch sm_100 -m 64 "



//--------------------- .note.nv.cuinfo           --------------------------
	.section	.note.nv.cuinfo,"",@"SHT_NOTE"
	.sectionflags	@"SHF_NOTE_NV_CUINFO"
        /*0018*/ 	.short	0x0002
        /*001a*/ 	.short	0x0064
        /*001c*/ 	.short	0x0082
	.zero		2


//--------------------- .nv.info                  --------------------------
	.section	.nv.info,"",@"SHT_CUDA_INFO"
	.align	4


	//----- nvinfo : EIATTR_REGCOUNT
	.align		4
        /*0000*/ 	.byte	0x04, 0x2f
        /*0002*/ 	.short	(.L_1 - .L_0)
	.align		4
.L_0:
        /*0004*/ 	.word	index@(_Z27rgb_to_ycbcr420_y_c3_kernelPKhiPhiii)
        /*0008*/ 	.word	0x00000010


	//----- nvinfo : EIATTR_FRAME_SIZE
	.align		4
.L_1:
        /*000c*/ 	.byte	0x04, 0x11
        /*000e*/ 	.short	(.L_3 - .L_2)
	.align		4
.L_2:
        /*0010*/ 	.word	index@(_Z27rgb_to_ycbcr420_y_c3_kernelPKhiPhiii)
        /*0014*/ 	.word	0x00000000


	//----- nvinfo : EIATTR_REGCOUNT
	.align		4
.L_3:
        /*0018*/ 	.byte	0x04, 0x2f
        /*001a*/ 	.short	(.L_5 - .L_4)
	.align		4
.L_4:
        /*001c*/ 	.word	index@(_Z27bgr_to_ycbcr420_y_c3_kernelPKhiPhiii)
        /*0020*/ 	.word	0x00000010


	//----- nvinfo : EIATTR_FRAME_SIZE
	.align		4
.L_5:
        /*0024*/ 	.byte	0x04, 0x11
        /*0026*/ 	.short	(.L_7 - .L_6)
	.align		4
.L_6:
        /*0028*/ 	.word	index@(_Z27bgr_to_ycbcr420_y_c3_kernelPKhiPhiii)
        /*002c*/ 	.word	0x00000000


	//----- nvinfo : EIATTR_REGCOUNT
	.align		4
.L_7:
        /*0030*/ 	.byte	0x04, 0x2f
        /*0032*/ 	.short	(.L_9 - .L_8)
	.align		4
.L_8:
        /*0034*/ 	.word	index@(_Z30rgb_to_ycbcr420_cbcr_c3_kernelPKhiPhiS1_iii)
        /*0038*/ 	.word	0x0000001e


	//----- nvinfo : EIATTR_FRAME_SIZE
	.align		4
.L_9:
        /*003c*/ 	.byte	0x04, 0x11
        /*003e*/ 	.short	(.L_11 - .L_10)
	.align		4
.L_10:
        /*0040*/ 	.word	index@(_Z30rgb_to_ycbcr420_cbcr_c3_kernelPKhiPhiS1_iii)
        /*0044*/ 	.word	0x00000000


	//----- nvinfo : EIATTR_REGCOUNT
	.align		4
.L_11:
        /*0048*/ 	.byte	0x04, 0x2f
        /*004a*/ 	.short	(.L_13 - .L_12)
	.align		4
.L_12:
        /*004c*/ 	.word	index@(_Z30bgr_to_ycbcr420_cbcr_c3_kernelPKhiPhiS1_iii)
        /*0050*/ 	.word	0x0000001e


	//----- nvinfo : EIATTR_FRAME_SIZE
	.align		4
.L_13:
        /*0054*/ 	.byte	0x04, 0x11
        /*0056*/ 	.short	(.L_15 - .L_14)
	.align		4
.L_14:
        /*0058*/ 	.word	index@(_Z30bgr_to_ycbcr420_cbcr_c3_kernelPKhiPhiS1_iii)
        /*005c*/ 	.word	0x00000000


	//----- nvinfo : EIATTR_REGCOUNT
	.align		4
.L_15:
        /*0060*/ 	.byte	0x04, 0x2f
        /*0062*/ 	.short	(.L_17 - .L_16)
	.align		4
.L_16:
        /*0064*/ 	.word	index@(_Z28bgr_to_ycbcr420_y_ac4_kernelPKhiPhiii)
        /*0068*/ 	.word	0x00000010


	//----- nvinfo : EIATTR_FRAME_SIZE
	.align		4
.L_17:
        /*006c*/ 	.byte	0x04, 0x11
        /*006e*/ 	.short	(.L_19 - .L_18)
	.align		4
.L_18:
        /*0070*/ 	.word	index@(_Z28bgr_to_ycbcr420_y_ac4_kernelPKhiPhiii)
        /*0074*/ 	.word	0x00000000


	//----- nvinfo : EIATTR_REGCOUNT
	.align		4
.L_19:
        /*0078*/ 	.byte	0x04, 0x2f
        /*007a*/ 	.short	(.L_21 - .L_20)
	.align		4
.L_20:
        /*007c*/ 	.word	index@(_Z31bgr_to_ycbcr420_cbcr_ac4_kernelPKhiPhiS1_iii)
        /*0080*/ 	.word	0x0000001e


	//----- nvinfo : EIATTR_FRAME_SIZE
	.align		4
.L_21:
        /*0084*/ 	.byte	0x04, 0x11
        /*0086*/ 	.short	(.L_23 - .L_22)
	.align		4
.L_22:
        /*0088*/ 	.word	index@(_Z31bgr_to_ycbcr420_cbcr_ac4_kernelPKhiPhiS1_iii)
        /*008c*/ 	.word	0x00000000


	//----- nvinfo : EIATTR_REGCOUNT
	.align		4
.L_23:
        /*0090*/ 	.byte	0x04, 0x2f
        /*0092*/ 	.short	(.L_25 - .L_24)
	.align		4
.L_24:
        /*0094*/ 	.word	index@(_Z25ycbcr420_to_rgb_c3_kernelPKhiS0_iS0_iPhiii)
        /*0098*/ 	.word	0x00000012


	//----- nvinfo : EIATTR_FRAME_SIZE
	.align		4
.L_25:
        /*009c*/ 	.byte	0x04, 0x11
        /*009e*/ 	.short	(.L_27 - .L_26)
	.align		4
.L_26:
        /*00a0*/ 	.word	index@(_Z25ycbcr420_to_rgb_c3_kernelPKhiS0_iS0_iPhiii)
        /*00a4*/ 	.word	0x00000000


	//----- nvinfo : EIATTR_MIN_STACK_SIZE
	.align		4
.L_27:
        /*00a8*/ 	.byte	0x04, 0x12
        /*00aa*/ 	.short	(.L_29 - .L_28)
	.align		4
.L_28:
        /*00ac*/ 	.word	index@(_Z25ycbcr420_to_rgb_c3_kernelPKhiS0_iS0_iPhiii)
        /*00b0*/ 	.word	0x00000000


	//----- nvinfo : EIATTR_MIN_STACK_SIZE
	.align		4
.L_29:
        /*00b4*/ 	.byte	0x04, 0x12
        /*00b6*/ 	.short	(.L_31 - .L_30)
	.align		4
.L_30:
        /*00b8*/ 	.word	index@(_Z31bgr_to_ycbcr420_cbcr_ac4_kernelPKhiPhiS1_iii)
        /*00bc*/ 	.word	0x00000000


	//----- nvinfo : EIATTR_MIN_STACK_SIZE
	.align		4
.L_31:
        /*00c0*/ 	.byte	0x04, 0x12
        /*00c2*/ 	.short	(.L_33 - .L_32)
	.align		4
.L_32:
        /*00c4*/ 	.word	index@(_Z28bgr_to_ycbcr420_y_ac4_kernelPKhiPhiii)
        /*00c8*/ 	.word	0x00000000


	//----- nvinfo : EIATTR_MIN_STACK_SIZE
	.align		4
.L_33:
        /*00cc*/ 	.byte	0x04, 0x12
        /*00ce*/ 	.short	(.L_35 - .L_34)
	.align		4
.L_34:
        /*00d0*/ 	.word	index@(_Z30bgr_to_ycbcr420_cbcr_c3_kernelPKhiPhiS1_iii)
        /*00d4*/ 	.word	0x00000000


	//----- nvinfo : EIATTR_MIN_STACK_SIZE
	.align		4
.L_35:
        /*00d8*/ 	.byte	0x04, 0x12
        /*00da*/ 	.short	(.L_37 - .L_36)
	.align		4
.L_36:
        /*00dc*/ 	.word	index@(_Z30rgb_to_ycbcr420_cbcr_c3_kernelPKhiPhiS1_iii)
        /*00e0*/ 	.word	0x00000000


	//----- nvinfo : EIATTR_MIN_STACK_SIZE
	.align		4
.L_37:
        /*00e4*/ 	.byte	0x04, 0x12
        /*00e6*/ 	.short	(.L_39 - .L_38)
	.align		4
.L_38:
        /*00e8*/ 	.word	index@(_Z27bgr_to_ycbcr420_y_c3_kernelPKhiPhiii)
        /*00ec*/ 	.word	0x00000000


	//----- nvinfo : EIATTR_MIN_STACK_SIZE
	.align		4
.L_39:
        /*00f0*/ 	.byte	0x04, 0x12
        /*00f2*/ 	.short	(.L_41 - .L_40)
	.align		4
.L_40:
        /*00f4*/ 	.word	index@(_Z27rgb_to_ycbcr420_y_c3_kernelPKhiPhiii)
        /*00f8*/ 	.word	0x00000000
.L_41:


//--------------------- .nv.compat                --------------------------
	.section	.nv.compat,"",@"SHT_CUDA_COMPAT_INFO"
	.align	4
        /*0000*/ 	.byte	0x02, 0x09, 0x00, 0x00, 0x02, 0x02, 0x01, 0x00, 0x02, 0x05, 0x05, 0x00, 0x03, 0x07, 0x01, 0x01
        /*0010*/ 	.byte	0x02, 0x03, 0x00, 0x00, 0x02, 0x06, 0x01, 0x00, 0x04, 0x0b, 0x08, 0x00, 0x01, 0x00, 0x00, 0x00
        /*0020*/ 	.byte	0x00, 0x00, 0x00, 0x00


//--------------------- .nv.info._Z25ycbcr420_to_rgb_c3_kernelPKhiS0_iS0_iPhiii --------------------------
	.section	.nv.info._Z25ycbcr420_to_rgb_c3_kernelPKhiS0_iS0_iPhiii,"",@"SHT_CUDA_INFO"
	.sectionflags	@""
	.align	4


	//----- nvinfo : EIATTR_CUDA_API_VERSION
	.align		4
        /*0000*/ 	.byte	0x04, 0x37
        /*0002*/ 	.short	(.L_43 - .L_42)
.L_42:
        /*0004*/ 	.word	0x00000082


	//----- nvinfo : EIATTR_KPARAM_INFO
	.align		4
.L_43:
        /*0008*/ 	.byte	0x04, 0x17
        /*000a*/ 	.short	(.L_45 - .L_44)
.L_44:
        /*000c*/ 	.word	0x00000000
        /*0010*/ 	.short	0x0009
        /*0012*/ 	.short	0x0040
        /*0014*/ 	.byte	0x00, 0xf0, 0x11, 0x00


	//----- nvinfo : EIATTR_KPARAM_INFO
	.align		4
.L_45:
        /*0018*/ 	.byte	0x04, 0x17
        /*001a*/ 	.short	(.L_47 - .L_46)
.L_46:
        /*001c*/ 	.word	0x00000000
        /*0020*/ 	.short	0x0008
        /*0022*/ 	.short	0x003c
        /*0024*/ 	.byte	0x00, 0xf0, 0x11, 0x00


	//----- nvinfo : EIATTR_KPARAM_INFO
	.align		4
.L_47:
        /*0028*/ 	.byte	0x04, 0x17
        /*002a*/ 	.short	(.L_49 - .L_48)
.L_48:
        /*002c*/ 	.word	0x00000000
        /*0030*/ 	.short	0x0007
        /*0032*/ 	.short	0x0038
        /*0034*/ 	.byte	0x00, 0xf0, 0x11, 0x00


	//----- nvinfo : EIATTR_KPARAM_INFO
	.align		4
.L_49:
        /*0038*/ 	.byte	0x04, 0x17
        /*003a*/ 	.short	(.L_51 - .L_50)
.L_50:
        /*003c*/ 	.word	0x00000000
        /*0040*/ 	.short	0x0006
        /*0042*/ 	.short	0x0030
        /*0044*/ 	.byte	0x00, 0xf5, 0x21, 0x00


	//----- nvinfo : EIATTR_KPARAM_INFO
	.align		4
.L_51:
        /*0048*/ 	.byte	0x04, 0x17
        /*004a*/ 	.short	(.L_53 - .L_52)
.L_52:
        /*004c*/ 	.word	0x00000000
        /*0050*/ 	.short	0x0005
        /*0052*/ 	.short	0x0028
        /*0054*/ 	.byte	0x00, 0xf0, 0x11, 0x00


	//----- nvinfo : EIATTR_KPARAM_INFO
	.align		4
.L_53:
        /*0058*/ 	.byte	0x04, 0x17
        /*005a*/ 	.short	(.L_55 - .L_54)
.L_54:
        /*005c*/ 	.word	0x00000000
        /*0060*/ 	.short	0x0004
        /*0062*/ 	.short	0x0020
        /*0064*/ 	.byte	0x00, 0xf5, 0x21, 0x00


	//----- nvinfo : EIATTR_KPARAM_INFO
	.align		4
.L_55:
        /*0068*/ 	.byte	0x04, 0x17
        /*006a*/ 	.short	(.L_57 - .L_56)
.L_56:
        /*006c*/ 	.word	0x00000000
        /*0070*/ 	.short	0x0003
        /*0072*/ 	.short	0x0018
        /*0074*/ 	.byte	0x00, 0xf0, 0x11, 0x00


	//----- nvinfo : EIATTR_KPARAM_INFO
	.align		4
.L_57:
        /*0078*/ 	.byte	0x04, 0x17
        /*007a*/ 	.short	(.L_59 - .L_58)
.L_58:
        /*007c*/ 	.word	0x00000000
        /*0080*/ 	.short	0x0002
        /*0082*/ 	.short	0x0010
        /*0084*/ 	.byte	0x00, 0xf5, 0x21, 0x00


	//----- nvinfo : EIATTR_KPARAM_INFO
	.align		4
.L_59:
        /*0088*/ 	.byte	0x04, 0x17
        /*008a*/ 	.short	(.L_61 - .L_60)
.L_60:
        /*008c*/ 	.word	0x00000000
        /*0090*/ 	.short	0x0001
        /*0092*/ 	.short	0x0008
        /*0094*/ 	.byte	0x00, 0xf0, 0x11, 0x00


	//----- nvinfo : EIATTR_KPARAM_INFO
	.align		4
.L_61:
        /*0098*/ 	.byte	0x04, 0x17
        /*009a*/ 	.short	(.L_63 - .L_62)
.L_62:
        /*009c*/ 	.word	0x00000000
        /*00a0*/ 	.short	0x0000
        /*00a2*/ 	.short	0x0000
        /*00a4*/ 	.byte	0x00, 0xf5, 0x21, 0x00


	//----- nvinfo : EIATTR_SPARSE_MMA_MASK
	.align		4
.L_63:
        /*00a8*/ 	.byte	0x03, 0x50
        /*00aa*/ 	.short	0x0000


	//----- nvinfo : EIATTR_MAXREG_COUNT
	.align		4
        /*00ac*/ 	.byte	0x03, 0x1b
        /*00ae*/ 	.short	0x00ff


	//----- nvinfo : EIATTR_MERCURY_ISA_VERSION
	.align		4
        /*00b0*/ 	.byte	0x03, 0x5f
        /*00b2*/ 	.short	0x0101


	//----- nvinfo : EIATTR_VRC_CTA_INIT_COUNT
	.align		4
        /*00b4*/ 	.byte	0x02, 0x4a
	.zero		1
	.zero		1


	//----- nvinfo : EIATTR_EXIT_INSTR_OFFSETS
	.align		4
        /*00b8*/ 	.byte	0x04, 0x1c
        /*00ba*/ 	.short	(.L_65 - .L_64)


	//   ....[0]....
.L_64:
        /*00bc*/ 	.word	0x000000d0


	//   ....[1]....
        /*00c0*/ 	.word	0x000005d0


	//----- nvinfo : EIATTR_CBANK_PARAM_SIZE
	.align		4
.L_65:
        /*00c4*/ 	.byte	0x03, 0x19
        /*00c6*/ 	.short	0x0044


	//----- nvinfo : EIATTR_PARAM_CBANK
	.align		4
        /*00c8*/ 	.byte	0x04, 0x0a
        /*00ca*/ 	.short	(.L_67 - .L_66)
	.align		4
.L_66:
        /*00cc*/ 	.word	index@(.nv.constant0._Z25ycbcr420_to_rgb_c3_kernelPKhiS0_iS0_iPhiii)
        /*00d0*/ 	.short	0x0380
        /*00d2*/ 	.short	0x0044


	//----- nvinfo : EIATTR_SW_WAR
	.align		4
.L_67:
        /*00d4*/ 	.byte	0x04, 0x36
        /*00d6*/ 	.short	(.L_69 - .L_68)
.L_68:
        /*00d8*/ 	.word	0x00000008
.L_69:


//--------------------- .nv.info._Z31bgr_to_ycbcr420_cbcr_ac4_kernelPKhiPhiS1_iii --------------------------
	.section	.nv.info._Z31bgr_to_ycbcr420_cbcr_ac4_kernelPKhiPhiS1_iii,"",@"SHT_CUDA_INFO"
	.sectionflags	@""
	.align	4


	//----- nvinfo : EIATTR_CUDA_API_VERSION
	.align		4
        /*0000*/ 	.byte	0x04, 0x37
        /*0002*/ 	.short	(.L_71 - .L_70)
.L_70:
        /*0004*/ 	.word	0x00000082


	//----- nvinfo : EIATTR_KPARAM_INFO
	.align		4
.L_71:
        /*0008*/ 	.byte	0x04, 0x17
        /*000a*/ 	.short	(.L_73 - .L_72)
.L_72:
        /*000c*/ 	.word	0x00000000
        /*0010*/ 	.short	0x0007
        /*0012*/ 	.short	0x0030
        /*0014*/ 	.byte	0x00, 0xf0, 0x11, 0x00


	//----- nvinfo : EIATTR_KPARAM_INFO
	.align		4
.L_73:
        /*0018*/ 	.byte	0x04, 0x17
        /*001a*/ 	.short	(.L_75 - .L_74)
.L_74:
        /*001c*/ 	.word	0x00000000
        /*0020*/ 	.short	0x0006
        /*0022*/ 	.short	0x002c
        /*0024*/ 	.byte	0x00, 0xf0, 0x11, 0x00


	//----- nvinfo : EIATTR_KPARAM_INFO
	.align		4
.L_75:
        /*0028*/ 	.byte	0x04, 0x17
        /*002a*/ 	.short	(.L_77 - .L_76)
.L_76:
        /*002c*/ 	.word	0x00000000
        /*0030*/ 	.short	0x0005
        /*0032*/ 	.short	0x0028
        /*0034*/ 	.byte	0x00, 0xf0, 0x11, 0x00


	//----- nvinfo : EIATTR_KPARAM_INFO
	.align		4
.L_77:
        /*0038*/ 	.byte	0x04, 0x17
        /*003a*/ 	.short	(.L_79 - .L_78)
.L_78:
        /*003c*/ 	.word	0x00000000
        /*0040*/ 	.short	0x0004
        /*0042*/ 	.short	0x0020
        /*0044*/ 	.byte	0x00, 0xf5, 0x21, 0x00


	//----- nvinfo : EIATTR_KPARAM_INFO
	.align		4
.L_79:
        /*0048*/ 	.byte	0x04, 0x17
        /*004a*/ 	.short	(.L_81 - .L_80)
.L_80:
        /*004c*/ 	.word	0x00000000
        /*0050*/ 	.short	0x0003
        /*0052*/ 	.short	0x0018
        /*0054*/ 	.byte	0x00, 0xf0, 0x11, 0x00


	//----- nvinfo : EIATTR_KPARAM_INFO
	.align		4
.L_81:
        /*0058*/ 	.byte	0x04, 0x17
        /*005a*/ 	.short	(.L_83 - .L_82)
.L_82:
        /*005c*/ 	.word	0x00000000
        /*0060*/ 	.short	0x0002
        /*0062*/ 	.short	0x0010
        /*0064*/ 	.byte	0x00, 0xf5, 0x21, 0x00


	//----- nvinfo : EIATTR_KPARAM_INFO
	.align		4
.L_83:
        /*0068*/ 	.byte	0x04, 0x17
        /*006a*/ 	.short	(.L_85 - .L_84)
.L_84:
        /*006c*/ 	.word	0x00000000
        /*0070*/ 	.short	0x0001
        /*0072*/ 	.short	0x0008
        /*0074*/ 	.byte	0x00, 0xf0, 0x11, 0x00


	//----- nvinfo : EIATTR_KPARAM_INFO
	.align		4
.L_85:
        /*0078*/ 	.byte	0x04, 0x17
        /*007a*/ 	.short	(.L_87 - .L_86)
.L_86:
        /*007c*/ 	.word	0x00000000
        /*0080*/ 	.short	0x0000
        /*0082*/ 	.short	0x0000
        /*0084*/ 	.byte	0x00, 0xf5, 0x21, 0x00


	//----- nvinfo : EIATTR_SPARSE_MMA_MASK
	.align		4
.L_87:
        /*0088*/ 	.byte	0x03, 0x50
        /*008a*/ 	.short	0x0000


	//----- nvinfo : EIATTR_MAXREG_COUNT
	.align		4
        /*008c*/ 	.byte	0x03, 0x1b
        /*008e*/ 	.short	0x00ff


	//----- nvinfo : EIATTR_MERCURY_ISA_VERSION
	.align		4
        /*0090*/ 	.byte	0x03, 0x5f
        /*0092*/ 	.short	0x0101


	//----- nvinfo : EIATTR_VRC_CTA_INIT_COUNT
	.align		4
        /*0094*/ 	.byte	0x02, 0x4a
	.zero		1
	.zero		1


	//----- nvinfo : EIATTR_EXIT_INSTR_OFFSETS
	.align		4
        /*0098*/ 	.byte	0x04, 0x1c
        /*009a*/ 	.short	(.L_89 - .L_88)


	//   ....[0]....
.L_88:
        /*009c*/ 	.word	0x000000f0


	//   ....[1]....
        /*00a0*/ 	.word	0x00000b30


	//----- nvinfo : EIATTR_CBANK_PARAM_SIZE
	.align		4
.L_89:
        /*00a4*/ 	.byte	0x03, 0x19
        /*00a6*/ 	.short	0x0034


	//----- nvinfo : EIATTR_PARAM_CBANK
	.align		4
        /*00a8*/ 	.byte	0x04, 0x0a
        /*00aa*/ 	.short	(.L_91 - .L_90)
	.align		4
.L_90:
        /*00ac*/ 	.word	index@(.nv.constant0._Z31bgr_to_ycbcr420_cbcr_ac4_kernelPKhiPhiS1_iii)
        /*00b0*/ 	.short	0x0380
        /*00b2*/ 	.short	0x0034


	//----- nvinfo : EIATTR_SW_WAR
	.align		4
.L_91:
        /*00b4*/ 	.byte	0x04, 0x36
        /*00b6*/ 	.short	(.L_93 - .L_92)
.L_92:
        /*00b8*/ 	.word	0x00000008
.L_93:


//--------------------- .nv.info._Z28bgr_to_ycbcr420_y_ac4_kernelPKhiPhiii --------------------------
	.section	.nv.info._Z28bgr_to_ycbcr420_y_ac4_kernelPKhiPhiii,"",@"SHT_CUDA_INFO"
	.sectionflags	@""
	.align	4


	//----- nvinfo : EIATTR_CUDA_API_VERSION
	.align		4
        /*0000*/ 	.byte	0x04, 0x37
        /*0002*/ 	.short	(.L_95 - .L_94)
.L_94:
        /*0004*/ 	.word	0x00000082


	//----- nvinfo : EIATTR_KPARAM_INFO
	.align		4
.L_95:
        /*0008*/ 	.byte	0x04, 0x17
        /*000a*/ 	.short	(.L_97 - .L_96)
.L_96:
        /*000c*/ 	.word	0x00000000
        /*0010*/ 	.short	0x0005
        /*0012*/ 	.short	0x0020
        /*0014*/ 	.byte	0x00, 0xf0, 0x11, 0x00


	//----- nvinfo : EIATTR_KPARAM_INFO
	.align		4
.L_97:
        /*0018*/ 	.byte	0x04, 0x17
        /*001a*/ 	.short	(.L_99 - .L_98)
.L_98:
        /*001c*/ 	.word	0x00000000
        /*0020*/ 	.short	0x0004
        /*0022*/ 	.short	0x001c
        /*0024*/ 	.byte	0x00, 0xf0, 0x11, 0x00


	//----- nvinfo : EIATTR_KPARAM_INFO
	.align		4
.L_99:
        /*0028*/ 	.byte	0x04, 0x17
        /*002a*/ 	.short	(.L_101 - .L_100)
.L_100:
        /*002c*/ 	.word	0x00000000
        /*0030*/ 	.short	0x0003
        /*0032*/ 	.short	0x0018
        /*0034*/ 	.byte	0x00, 0xf0, 0x11, 0x00


	//----- nvinfo : EIATTR_KPARAM_INFO
	.align		4
.L_101:
        /*0038*/ 	.byte	0x04, 0x17
        /*003a*/ 	.short	(.L_103 - .L_102)
.L_102:
        /*003c*/ 	.word	0x00000000
        /*0040*/ 	.short	0x0002
        /*0042*/ 	.short	0x0010
        /*0044*/ 	.byte	0x00, 0xf5, 0x21, 0x00


	//----- nvinfo : EIATTR_KPARAM_INFO
	.align		4
.L_103:
        /*0048*/ 	.byte	0x04, 0x17
        /*004a*/ 	.short	(.L_105 - .L_104)
.L_104:
        /*004c*/ 	.word	0x00000000
        /*0050*/ 	.short	0x0001
        /*0052*/ 	.short	0x0008
        /*0054*/ 	.byte	0x00, 0xf0, 0x11, 0x00


	//----- nvinfo : EIATTR_KPARAM_INFO
	.align		4
.L_105:
        /*0058*/ 	.byte	0x04, 0x17
        /*005a*/ 	.short	(.L_107 - .L_106)
.L_106:
        /*005c*/ 	.word	0x00000000
        /*0060*/ 	.short	0x0000
        /*0062*/ 	.short	0x0000
        /*0064*/ 	.byte	0x00, 0xf5, 0x21, 0x00


	//----- nvinfo : EIATTR_SPARSE_MMA_MASK
	.align		4
.L_107:
        /*0068*/ 	.byte	0x03, 0x50
        /*006a*/ 	.short	0x0000


	//----- nvinfo : EIATTR_MAXREG_COUNT
	.align		4
        /*006c*/ 	.byte	0x03, 0x1b
        /*006e*/ 	.short	0x00ff


	//----- nvinfo : EIATTR_MERCURY_ISA_VERSION
	.align		4
        /*0070*/ 	.byte	0x03, 0x5f
        /*0072*/ 	.short	0x0101


	//----- nvinfo : EIATTR_VRC_CTA_INIT_COUNT
	.align		4
        /*0074*/ 	.byte	0x02, 0x4a
	.zero		1
	.zero		1


	//----- nvinfo : EIATTR_EXIT_INSTR_OFFSETS
	.align		4
        /*0078*/ 	.byte	0x04, 0x1c
        /*007a*/ 	.short	(.L_109 - .L_108)


	//   ....[0]....
.L_108:
        /*007c*/ 	.word	0x000000d0


	//   ....[1]....
        /*0080*/ 	.word	0x00000330


	//----- nvinfo : EIATTR_CBANK_PARAM_SIZE
	.align		4
.L_109:
        /*0084*/ 	.byte	0x03, 0x19
        /*0086*/ 	.short	0x0024


	//----- nvinfo : EIATTR_PARAM_CBANK
	.align		4
        /*0088*/ 	.byte	0x04, 0x0a
        /*008a*/ 	.short	(.L_111 - .L_110)
	.align		4
.L_110:
        /*008c*/ 	.word	index@(.nv.constant0._Z28bgr_to_ycbcr420_y_ac4_kernelPKhiPhiii)
        /*0090*/ 	.short	0x0380
        /*0092*/ 	.short	0x0024


	//----- nvinfo : EIATTR_SW_WAR
	.align		4
.L_111:
        /*0094*/ 	.byte	0x04, 0x36
        /*0096*/ 	.short	(.L_113 - .L_112)
.L_112:
        /*0098*/ 	.word	0x00000008
.L_113:


//--------------------- .nv.info._Z30bgr_to_ycbcr420_cbcr_c3_kernelPKhiPhiS1_iii --------------------------
	.section	.nv.info._Z30bgr_to_ycbcr420_cbcr_c3_kernelPKhiPhiS1_iii,"",@"SHT_CUDA_INFO"
	.sectionflags	@""
	.align	4


	//----- nvinfo : EIATTR_CUDA_API_VERSION
	.align		4
        /*0000*/ 	.byte	0x04, 0x37
        /*0002*/ 	.short	(.L_115 - .L_114)
.L_114:
        /*0004*/ 	.word	0x00000082


	//----- nvinfo : EIATTR_KPARAM_INFO
	.align		4
.L_115:
        /*0008*/ 	.byte	0x04, 0x17
        /*000a*/ 	.short	(.L_117 - .L_116)
.L_116:
        /*000c*/ 	.word	0x00000000
        /*0010*/ 	.short	0x0007
        /*0012*/ 	.short	0x0030
        /*0014*/ 	.byte	0x00, 0xf0, 0x11, 0x00


	//----- nvinfo : EIATTR_KPARAM_INFO
	.align		4
.L_117:
        /*0018*/ 	.byte	0x04, 0x17
        /*001a*/ 	.short	(.L_119 - .L_118)
.L_118:
        /*001c*/ 	.word	0x00000000
        /*0020*/ 	.short	0x0006
        /*0022*/ 	.short	0x002c
        /*0024*/ 	.byte	0x00, 0xf0, 0x11, 0x00


	//----- nvinfo : EIATTR_KPARAM_INFO
	.align		4
.L_119:
        /*0028*/ 	.byte	0x04, 0x17
        /*002a*/ 	.short	(.L_121 - .L_120)
.L_120:
        /*002c*/ 	.word	0x00000000
        /*0030*/ 	.short	0x0005
        /*0032*/ 	.short	0x0028
        /*0034*/ 	.byte	0x00, 0xf0, 0x11, 0x00


	//----- nvinfo : EIATTR_KPARAM_INFO
	.align		4
.L_121:
        /*0038*/ 	.byte	0x04, 0x17
        /*003a*/ 	.short	(.L_123 - .L_122)
.L_122:
        /*003c*/ 	.word	0x00000000
        /*0040*/ 	.short	0x0004
        /*0042*/ 	.short	0x0020
        /*0044*/ 	.byte	0x00, 0xf5, 0x21, 0x00


	//----- nvinfo : EIATTR_KPARAM_INFO
	.align		4
.L_123:
        /*0048*/ 	.byte	0x04, 0x17
        /*004a*/ 	.short	(.L_125 - .L_124)
.L_124:
        /*004c*/ 	.word	0x00000000
        /*0050*/ 	.short	0x0003
        /*0052*/ 	.short	0x0018
        /*0054*/ 	.byte	0x00, 0xf0, 0x11, 0x00


	//----- nvinfo : EIATTR_KPARAM_INFO
	.align		4
.L_125:
        /*0058*/ 	.byte	0x04, 0x17
        /*005a*/ 	.short	(.L_127 - .L_126)
.L_126:
        /*005c*/ 	.word	0x00000000
        /*0060*/ 	.short	0x0002
        /*0062*/ 	.short	0x0010
        /*0064*/ 	.byte	0x00, 0xf5, 0x21, 0x00


	//----- nvinfo : EIATTR_KPARAM_INFO
	.align		4
.L_127:
        /*0068*/ 	.byte	0x04, 0x17
        /*006a*/ 	.short	(.L_129 - .L_128)
.L_128:
        /*006c*/ 	.word	0x00000000
        /*0070*/ 	.short	0x0001
        /*0072*/ 	.short	0x0008
        /*0074*/ 	.byte	0x00, 0xf0, 0x11, 0x00


	//----- nvinfo : EIATTR_KPARAM_INFO
	.align		4
.L_129:
        /*0078*/ 	.byte	0x04, 0x17
        /*007a*/ 	.short	(.L_131 - .L_130)
.L_130:
        /*007c*/ 	.word	0x00000000
        /*0080*/ 	.short	0x0000
        /*0082*/ 	.short	0x0000
        /*0084*/ 	.byte	0x00, 0xf5, 0x21, 0x00


	//----- nvinfo : EIATTR_SPARSE_MMA_MASK
	.align		4
.L_131:
        /*0088*/ 	.byte	0x03, 0x50
        /*008a*/ 	.short	0x0000


	//----- nvinfo : EIATTR_MAXREG_COUNT
	.align		4
        /*008c*/ 	.byte	0x03, 0x1b
        /*008e*/ 	.short	0x00ff


	//----- nvinfo : EIATTR_MERCURY_ISA_VERSION
	.align		4
        /*0090*/ 	.byte	0x03, 0x5f
        /*0092*/ 	.short	0x0101


	//----- nvinfo : EIATTR_VRC_CTA_INIT_COUNT
	.align		4
        /*0094*/ 	.byte	0x02, 0x4a
	.zero		1
	.zero		1


	//----- nvinfo : EIATTR_EXIT_INSTR_OFFSETS
	.align		4
        /*0098*/ 	.byte	0x04, 0x1c
        /*009a*/ 	.short	(.L_133 - .L_132)


	//   ....[0]....
.L_132:
        /*009c*/ 	.word	0x000000f0


	//   ....[1]....
        /*00a0*/ 	.word	0x00000b30


	//----- nvinfo : EIATTR_CBANK_PARAM_SIZE
	.align		4
.L_133:
        /*00a4*/ 	.byte	0x03, 0x19
        /*00a6*/ 	.short	0x0034


	//----- nvinfo : EIATTR_PARAM_CBANK
	.align		4
        /*00a8*/ 	.byte	0x04, 0x0a
        /*00aa*/ 	.short	(.L_135 - .L_134)
	.align		4
.L_134:
        /*00ac*/ 	.word	index@(.nv.constant0._Z30bgr_to_ycbcr420_cbcr_c3_kernelPKhiPhiS1_iii)
        /*00b0*/ 	.short	0x0380
        /*00b2*/ 	.short	0x0034


	//----- nvinfo : EIATTR_SW_WAR
	.align		4
.L_135:
        /*00b4*/ 	.byte	0x04, 0x36
        /*00b6*/ 	.short	(.L_137 - .L_136)
.L_136:
        /*00b8*/ 	.word	0x00000008
.L_137:


//--------------------- .nv.info._Z30rgb_to_ycbcr420_cbcr_c3_kernelPKhiPhiS1_iii --------------------------
	.section	.nv.info._Z30rgb_to_ycbcr420_cbcr_c3_kernelPKhiPhiS1_iii,"",@"SHT_CUDA_INFO"
	.sectionflags	@""
	.align	4


	//----- nvinfo : EIATTR_CUDA_API_VERSION
	.align		4
        /*0000*/ 	.byte	0x04, 0x37
        /*0002*/ 	.short	(.L_139 - .L_138)
.L_138:
        /*0004*/ 	.word	0x00000082


	//----- nvinfo : EIATTR_KPARAM_INFO
	.align		4
.L_139:
        /*0008*/ 	.byte	0x04, 0x17
        /*000a*/ 	.short	(.L_141 - .L_140)
.L_140:
        /*000c*/ 	.word	0x00000000
        /*0010*/ 	.short	0x0007
        /*0012*/ 	.short	0x0030
        /*0014*/ 	.byte	0x00, 0xf0, 0x11, 0x00


	//----- nvinfo : EIATTR_KPARAM_INFO
	.align		4
.L_141:
        /*0018*/ 	.byte	0x04, 0x17
        /*001a*/ 	.short	(.L_143 - .L_142)
.L_142:
        /*001c*/ 	.word	0x00000000
        /*0020*/ 	.short	0x0006
        /*0022*/ 	.short	0x002c
        /*0024*/ 	.byte	0x00, 0xf0, 0x11, 0x00


	//----- nvinfo : EIATTR_KPARAM_INFO
	.align		4
.L_143:
        /*0028*/ 	.byte	0x04, 0x17
        /*002a*/ 	.short	(.L_145 - .L_144)
.L_144:
        /*002c*/ 	.word	0x00000000
        /*0030*/ 	.short	0x0005
        /*0032*/ 	.short	0x0028
        /*0034*/ 	.byte	0x00, 0xf0, 0x11, 0x00


	//----- nvinfo : EIATTR_KPARAM_INFO
	.align		4
.L_145:
        /*0038*/ 	.byte	0x04, 0x17
        /*003a*/ 	.short	(.L_147 - .L_146)
.L_146:
        /*003c*/ 	.word	0x00000000
        /*0040*/ 	.short	0x0004
        /*0042*/ 	.short	0x0020
        /*0044*/ 	.byte	0x00, 0xf5, 0x21, 0x00


	//----- nvinfo : EIATTR_KPARAM_INFO
	.align		4
.L_147:
        /*0048*/ 	.byte	0x04, 0x17
        /*004a*/ 	.short	(.L_149 - .L_148)
.L_148:
        /*004c*/ 	.word	0x00000000
        /*0050*/ 	.short	0x0003
        /*0052*/ 	.short	0x0018
        /*0054*/ 	.byte	0x00, 0xf0, 0x11, 0x00


	//----- nvinfo : EIATTR_KPARAM_INFO
	.align		4
.L_149:
        /*0058*/ 	.byte	0x04, 0x17
        /*005a*/ 	.short	(.L_151 - .L_150)
.L_150:
        /*005c*/ 	.word	0x00000000
        /*0060*/ 	.short	0x0002
        /*0062*/ 	.short	0x0010
        /*0064*/ 	.byte	0x00, 0xf5, 0x21, 0x00


	//----- nvinfo : EIATTR_KPARAM_INFO
	.align		4
.L_151:
        /*0068*/ 	.byte	0x04, 0x17
        /*006a*/ 	.short	(.L_153 - .L_152)
.L_152:
        /*006c*/ 	.word	0x00000000
        /*0070*/ 	.short	0x0001
        /*0072*/ 	.short	0x0008
        /*0074*/ 	.byte	0x00, 0xf0, 0x11, 0x00


	//----- nvinfo : EIATTR_KPARAM_INFO
	.align		4
.L_153:
        /*0078*/ 	.byte	0x04, 0x17
        /*007a*/ 	.short	(.L_155 - .L_154)
.L_154:
        /*007c*/ 	.word	0x00000000
        /*0080*/ 	.short	0x0000
        /*0082*/ 	.short	0x0000
        /*0084*/ 	.byte	0x00, 0xf5, 0x21, 0x00


	//----- nvinfo : EIATTR_SPARSE_MMA_MASK
	.align		4
.L_155:
        /*0088*/ 	.byte	0x03, 0x50
        /*008a*/ 	.short	0x0000


	//----- nvinfo : EIATTR_MAXREG_COUNT
	.align		4
        /*008c*/ 	.byte	0x03, 0x1b
        /*008e*/ 	.short	0x00ff


	//----- nvinfo : EIATTR_MERCURY_ISA_VERSION
	.align		4
        /*0090*/ 	.byte	0x03, 0x5f
        /*0092*/ 	.short	0x0101


	//----- nvinfo : EIATTR_VRC_CTA_INIT_COUNT
	.align		4
        /*0094*/ 	.byte	0x02, 0x4a
	.zero		1
	.zero		1


	//----- nvinfo : EIATTR_EXIT_INSTR_OFFSETS
	.align		4
        /*0098*/ 	.byte	0x04, 0x1c
        /*009a*/ 	.short	(.L_157 - .L_156)


	//   ....[0]....
.L_156:
        /*009c*/ 	.word	0x000000f0


	//   ....[1]....
        /*00a0*/ 	.word	0x00000b30


	//----- nvinfo : EIATTR_CBANK_PARAM_SIZE
	.align		4
.L_157:
        /*00a4*/ 	.byte	0x03, 0x19
        /*00a6*/ 	.short	0x0034


	//----- nvinfo : EIATTR_PARAM_CBANK
	.align		4
        /*00a8*/ 	.byte	0x04, 0x0a
        /*00aa*/ 	.short	(.L_159 - .L_158)
	.align		4
.L_158:
        /*00ac*/ 	.word	index@(.nv.constant0._Z30rgb_to_ycbcr420_cbcr_c3_kernelPKhiPhiS1_iii)
        /*00b0*/ 	.short	0x0380
        /*00b2*/ 	.short	0x0034


	//----- nvinfo : EIATTR_SW_WAR
	.align		4
.L_159:
        /*00b4*/ 	.byte	0x04, 0x36
        /*00b6*/ 	.short	(.L_161 - .L_160)
.L_160:
        /*00b8*/ 	.word	0x00000008
.L_161:


//--------------------- .nv.info._Z27bgr_to_ycbcr420_y_c3_kernelPKhiPhiii --------------------------
	.section	.nv.info._Z27bgr_to_ycbcr420_y_c3_kernelPKhiPhiii,"",@"SHT_CUDA_INFO"
	.sectionflags	@""
	.align	4


	//----- nvinfo : EIATTR_CUDA_API_VERSION
	.align		4
        /*0000*/ 	.byte	0x04, 0x37
        /*0002*/ 	.short	(.L_163 - .L_162)
.L_162:
        /*0004*/ 	.word	0x00000082


	//----- nvinfo : EIATTR_KPARAM_INFO
	.align		4
.L_163:
        /*0008*/ 	.byte	0x04, 0x17
        /*000a*/ 	.short	(.L_165 - .L_164)
.L_164:
        /*000c*/ 	.word	0x00000000
        /*0010*/ 	.short	0x0005
        /*0012*/ 	.short	0x0020
        /*0014*/ 	.byte	0x00, 0xf0, 0x11, 0x00


	//----- nvinfo : EIATTR_KPARAM_INFO
	.align		4
.L_165:
        /*0018*/ 	.byte	0x04, 0x17
        /*001a*/ 	.short	(.L_167 - .L_166)
.L_166:
        /*001c*/ 	.word	0x00000000
        /*0020*/ 	.short	0x0004
        /*0022*/ 	.short	0x001c
        /*0024*/ 	.byte	0x00, 0xf0, 0x11, 0x00


	//----- nvinfo : EIATTR_KPARAM_INFO
	.align		4
.L_167:
        /*0028*/ 	.byte	0x04, 0x17
        /*002a*/ 	.short	(.L_169 - .L_168)
.L_168:
        /*002c*/ 	.word	0x00000000
        /*0030*/ 	.short	0x0003
        /*0032*/ 	.short	0x0018
        /*0034*/ 	.byte	0x00, 0xf0, 0x11, 0x00


	//----- nvinfo : EIATTR_KPARAM_INFO
	.align		4
.L_169:
        /*0038*/ 	.byte	0x04, 0x17
        /*003a*/ 	.short	(.L_171 - .L_170)
.L_170:
        /*003c*/ 	.word	0x00000000
        /*0040*/ 	.short	0x0002
        /*0042*/ 	.short	0x0010
        /*0044*/ 	.byte	0x00, 0xf5, 0x21, 0x00


	//----- nvinfo : EIATTR_KPARAM_INFO
	.align		4
.L_171:
        /*0048*/ 	.byte	0x04, 0x17
        /*004a*/ 	.short	(.L_173 - .L_172)
.L_172:
        /*004c*/ 	.word	0x00000000
        /*0050*/ 	.short	0x0001
        /*0052*/ 	.short	0x0008
        /*0054*/ 	.byte	0x00, 0xf0, 0x11, 0x00


	//----- nvinfo : EIATTR_KPARAM_INFO
	.align		4
.L_173:
        /*0058*/ 	.byte	0x04, 0x17
        /*005a*/ 	.short	(.L_175 - .L_174)
.L_174:
        /*005c*/ 	.word	0x00000000
        /*0060*/ 	.short	0x0000
        /*0062*/ 	.short	0x0000
        /*0064*/ 	.byte	0x00, 0xf5, 0x21, 0x00


	//----- nvinfo : EIATTR_SPARSE_MMA_MASK
	.align		4
.L_175:
        /*0068*/ 	.byte	0x03, 0x50
        /*006a*/ 	.short	0x0000


	//----- nvinfo : EIATTR_MAXREG_COUNT
	.align		4
        /*006c*/ 	.byte	0x03, 0x1b
        /*006e*/ 	.short	0x00ff


	//----- nvinfo : EIATTR_MERCURY_ISA_VERSION
	.align		4
        /*0070*/ 	.byte	0x03, 0x5f
        /*0072*/ 	.short	0x0101


	//----- nvinfo : EIATTR_VRC_CTA_INIT_COUNT
	.align		4
        /*0074*/ 	.byte	0x02, 0x4a
	.zero		1
	.zero		1


	//----- nvinfo : EIATTR_EXIT_INSTR_OFFSETS
	.align		4
        /*0078*/ 	.byte	0x04, 0x1c
        /*007a*/ 	.short	(.L_177 - .L_176)


	//   ....[0]....
.L_176:
        /*007c*/ 	.word	0x000000d0


	//   ....[1]....
        /*0080*/ 	.word	0x00000330


	//----- nvinfo : EIATTR_CBANK_PARAM_SIZE
	.align		4
.L_177:
        /*0084*/ 	.byte	0x03, 0x19
        /*0086*/ 	.short	0x0024


	//----- nvinfo : EIATTR_PARAM_CBANK
	.align		4
        /*0088*/ 	.byte	0x04, 0x0a
        /*008a*/ 	.short	(.L_179 - .L_178)
	.align		4
.L_178:
        /*008c*/ 	.word	index@(.nv.constant0._Z27bgr_to_ycbcr420_y_c3_kernelPKhiPhiii)
        /*0090*/ 	.short	0x0380
        /*0092*/ 	.short	0x0024


	//----- nvinfo : EIATTR_SW_WAR
	.align		4
.L_179:
        /*0094*/ 	.byte	0x04, 0x36
        /*0096*/ 	.short	(.L_181 - .L_180)
.L_180:
        /*0098*/ 	.word	0x00000008
.L_181:


//--------------------- .nv.info._Z27rgb_to_ycbcr420_y_c3_kernelPKhiPhiii --------------------------
	.section	.nv.info._Z27rgb_to_ycbcr420_y_c3_kernelPKhiPhiii,"",@"SHT_CUDA_INFO"
	.sectionflags	@""
	.align	4


	//----- nvinfo : EIATTR_CUDA_API_VERSION
	.align		4
        /*0000*/ 	.byte	0x04, 0x37
        /*0002*/ 	.short	(.L_183 - .L_182)
.L_182:
        /*0004*/ 	.word	0x00000082


	//----- nvinfo : EIATTR_KPARAM_INFO
	.align		4
.L_183:
        /*0008*/ 	.byte	0x04, 0x17
        /*000a*/ 	.short	(.L_185 - .L_184)
.L_184:
        /*000c*/ 	.word	0x00000000
        /*0010*/ 	.short	0x0005
        /*0012*/ 	.short	0x0020
        /*0014*/ 	.byte	0x00, 0xf0, 0x11, 0x00


	//----- nvinfo : EIATTR_KPARAM_INFO
	.align		4
.L_185:
        /*0018*/ 	.byte	0x04, 0x17
        /*001a*/ 	.short	(.L_187 - .L_186)
.L_186:
        /*001c*/ 	.word	0x00000000
        /*0020*/ 	.short	0x0004
        /*0022*/ 	.short	0x001c
        /*0024*/ 	.byte	0x00, 0xf0, 0x11, 0x00


	//----- nvinfo : EIATTR_KPARAM_INFO
	.align		4
.L_187:
        /*0028*/ 	.byte	0x04, 0x17
        /*002a*/ 	.short	(.L_189 - .L_188)
.L_188:
        /*002c*/ 	.word	0x00000000
        /*0030*/ 	.short	0x0003
        /*0032*/ 	.short	0x0018
        /*0034*/ 	.byte	0x00, 0xf0, 0x11, 0x00


	//----- nvinfo : EIATTR_KPARAM_INFO
	.align		4
.L_189:
        /*0038*/ 	.byte	0x04, 0x17
        /*003a*/ 	.short	(.L_191 - .L_190)
.L_190:
        /*003c*/ 	.word	0x00000000
        /*0040*/ 	.short	0x0002
        /*0042*/ 	.short	0x0010
        /*0044*/ 	.byte	0x00, 0xf5, 0x21, 0x00


	//----- nvinfo : EIATTR_KPARAM_INFO
	.align		4
.L_191:
        /*0048*/ 	.byte	0x04, 0x17
        /*004a*/ 	.short	(.L_193 - .L_192)
.L_192:
        /*004c*/ 	.word	0x00000000
        /*0050*/ 	.short	0x0001
        /*0052*/ 	.short	0x0008
        /*0054*/ 	.byte	0x00, 0xf0, 0x11, 0x00


	//----- nvinfo : EIATTR_KPARAM_INFO
	.align		4
.L_193:
        /*0058*/ 	.byte	0x04, 0x17
        /*005a*/ 	.short	(.L_195 - .L_194)
.L_194:
        /*005c*/ 	.word	0x00000000
        /*0060*/ 	.short	0x0000
        /*0062*/ 	.short	0x0000
        /*0064*/ 	.byte	0x00, 0xf5, 0x21, 0x00


	//----- nvinfo : EIATTR_SPARSE_MMA_MASK
	.align		4
.L_195:
        /*0068*/ 	.byte	0x03, 0x50
        /*006a*/ 	.short	0x0000


	//----- nvinfo : EIATTR_MAXREG_COUNT
	.align		4
        /*006c*/ 	.byte	0x03, 0x1b
        /*006e*/ 	.short	0x00ff


	//----- nvinfo : EIATTR_MERCURY_ISA_VERSION
	.align		4
        /*0070*/ 	.byte	0x03, 0x5f
        /*0072*/ 	.short	0x0101


	//----- nvinfo : EIATTR_VRC_CTA_INIT_COUNT
	.align		4
        /*0074*/ 	.byte	0x02, 0x4a
	.zero		1
	.zero		1


	//----- nvinfo : EIATTR_EXIT_INSTR_OFFSETS
	.align		4
        /*0078*/ 	.byte	0x04, 0x1c
        /*007a*/ 	.short	(.L_197 - .L_196)


	//   ....[0]....
.L_196:
        /*007c*/ 	.word	0x000000d0


	//   ....[1]....
        /*0080*/ 	.word	0x00000330


	//----- nvinfo : EIATTR_CBANK_PARAM_SIZE
	.align		4
.L_197:
        /*0084*/ 	.byte	0x03, 0x19
        /*0086*/ 	.short	0x0024


	//----- nvinfo : EIATTR_PARAM_CBANK
	.align		4
        /*0088*/ 	.byte	0x04, 0x0a
        /*008a*/ 	.short	(.L_199 - .L_198)
	.align		4
.L_198:
        /*008c*/ 	.word	index@(.nv.constant0._Z27rgb_to_ycbcr420_y_c3_kernelPKhiPhiii)
        /*0090*/ 	.short	0x0380
        /*0092*/ 	.short	0x0024


	//----- nvinfo : EIATTR_SW_WAR
	.align		4
.L_199:
        /*0094*/ 	.byte	0x04, 0x36
        /*0096*/ 	.short	(.L_201 - .L_200)
.L_200:
        /*0098*/ 	.word	0x00000008
.L_201:


//--------------------- .nv.callgraph             --------------------------
	.section	.nv.callgraph,"",@"SHT_CUDA_CALLGRAPH"
	.align	4
	.sectionentsize	8
	.align		4
        /*0000*/ 	.word	0x00000000
	.align		4
        /*0004*/ 	.word	0xffffffff
	.align		4
        /*0008*/ 	.word	0x00000000
	.align		4
        /*000c*/ 	.word	0xfffffffe
	.align		4
        /*0010*/ 	.word	0x00000000
	.align		4
        /*0014*/ 	.word	0xfffffffd
	.align		4
        /*0018*/ 	.word	0x00000000
	.align		4
        /*001c*/ 	.word	0xfffffffc


//--------------------- .text._Z25ycbcr420_to_rgb_c3_kernelPKhiS0_iS0_iPhiii --------------------------
	.section	.text._Z25ycbcr420_to_rgb_c3_kernelPKhiS0_iS0_iPhiii,"ax",@progbits
	.align	128
        .global         _Z25ycbcr420_to_rgb_c3_kernelPKhiS0_iS0_iPhiii
        .type           _Z25ycbcr420_to_rgb_c3_kernelPKhiS0_iS0_iPhiii,@function
        .size           _Z25ycbcr420_to_rgb_c3_kernelPKhiS0_iS0_iPhiii,(.L_x_7 - _Z25ycbcr420_to_rgb_c3_kernelPKhiS0_iS0_iPhiii)
        .other          _Z25ycbcr420_to_rgb_c3_kernelPKhiS0_iS0_iPhiii,@"STO_CUDA_ENTRY STV_DEFAULT"
_Z25ycbcr420_to_rgb_c3_kernelPKhiS0_iS0_iPhiii:
.text._Z25ycbcr420_to_rgb_c3_kernelPKhiS0_iS0_iPhiii:
[----:B------:R-:W-:Y:S01]  /*0000*/  LDC R1, c[0x0][0x37c] ;  /* 0x0000df00ff017b82 */ /* 0x000fe20000000800 */
[----:B------:R-:W0:Y:S07]  /*0010*/  S2R R5, SR_TID.Y ;  /* 0x0000000000057919 */ /* 0x000e2e0000002200 */
[----:B------:R-:W1:Y:S01]  /*0020*/  LDC R2, c[0x0][0x360] ;  /* 0x0000d800ff027b82 */ /* 0x000e620000000800 */
[----:B------:R-:W2:Y:S01]  /*0030*/  LDCU UR6, c[0x0][0x3c0] ;  /* 0x00007800ff0677ac */ /* 0x000ea20008000800 */
[----:B------:R-:W1:Y:S01]  /*0040*/  S2R R3, SR_TID.X ;  /* 0x0000000000037919 */ /* 0x000e620000002100 */
[----:B------:R-:W3:Y:S05]  /*0050*/  LDCU UR7, c[0x0][0x3bc] ;  /* 0x00007780ff0777ac */ /* 0x000eea0008000800 */
[----:B------:R-:W0:Y:S08]  /*0060*/  S2UR UR5, SR_CTAID.Y ;  /* 0x00000000000579c3 */ /* 0x000e300000002600 */
[----:B------:R-:W0:Y:S08]  /*0070*/  LDC R0, c[0x0][0x364] ;  /* 0x0000d900ff007b82 */ /* 0x000e300000000800 */
[----:B------:R-:W1:Y:S01]  /*0080*/  S2UR UR4, SR_CTAID.X ;  /* 0x00000000000479c3 */ /* 0x000e620000002500 */
[----:B0-----:R-:W-:-:S05]  /*0090*/  IMAD R0, R0, UR5, R5 ;  /* 0x0000000500007c24 */ /* 0x001fca000f8e0205 */
[----:B--2---:R-:W-:Y:S01]  /*00a0*/  ISETP.GE.AND P0, PT, R0, UR6, PT ;  /* 0x0000000600007c0c */ /* 0x004fe2000bf06270 */
[----:B-1----:R-:W-:-:S05]  /*00b0*/  IMAD R2, R2, UR4, R3 ;  /* 0x0000000402027c24 */ /* 0x002fca000f8e0203 */
[----:B---3--:R-:W-:-:S13]  /*00c0*/  ISETP.GE.OR P0, PT, R2, UR7, P0 ;  /* 0x0000000702007c0c */ /* 0x008fda0008706670 */
[----:B------:R-:W-:Y:S05]  /*00d0*/  @P0 EXIT ;  /* 0x000000000000094d */ /* 0x000fea0003800000 */
[----:B------:R-:W0:Y:S01]  /*00e0*/  LDCU UR6, c[0x0][0x388] ;  /* 0x00007100ff0677ac */ /* 0x000e220008000800 */
[----:B------:R-:W-:Y:S02]  /*00f0*/  SHF.R.U32.HI R3, RZ, 0x1, R0 ;  /* 0x00000001ff037819 */ /* 0x000fe40000011600 */
[--C-:B------:R-:W-:Y:S01]  /*0100*/  SHF.R.S32.HI R5, RZ, 0x1f, R2.reuse ;  /* 0x0000001fff057819 */ /* 0x100fe20000011402 */
[----:B------:R-:W1:Y:S01]  /*0110*/  LDCU.64 UR10, c[0x0][0x380] ;  /* 0x00007000ff0a77ac */ /* 0x000e620008000a00 */
[--C-:B------:R-:W-:Y:S01]  /*0120*/  SHF.R.S32.HI R14, RZ, 0x1, R2.reuse ;  /* 0x00000001ff0e7819 */ /* 0x100fe20000011402 */
[----:B------:R-:W2:Y:S01]  /*0130*/  LDCU UR7, c[0x0][0x398] ;  /* 0x00007300ff0777ac */ /* 0x000ea20008000800 */
[----:B------:R-:W3:Y:S01]  /*0140*/  LDCU UR8, c[0x0][0x3a8] ;  /* 0x00007500ff0877ac */ /* 0x000ee20008000800 */
[----:B------:R-:W4:Y:S01]  /*0150*/  LDCU.64 UR12, c[0x0][0x390] ;  /* 0x00007200ff0c77ac */ /* 0x000f220008000a00 */
[----:B0-----:R-:W-:Y:S01]  /*0160*/  IMAD R11, R0, UR6, RZ ;  /* 0x00000006000b7c24 */ /* 0x001fe2000f8e02ff */
[----:B------:R-:W0:Y:S04]  /*0170*/  LDCU.64 UR4, c[0x0][0x358] ;  /* 0x00006b00ff0477ac */ /* 0x000e280008000a00 */
[----:B------:R-:W-:Y:S01]  /*0180*/  SHF.R.S32.HI R4, RZ, 0x1f, R11 ;  /* 0x0000001fff047819 */ /* 0x000fe2000001140b */
[----:B------:R-:W5:Y:S01]  /*0190*/  LDCU.64 UR14, c[0x0][0x3a0] ;  /* 0x00007400ff0e77ac */ /* 0x000f620008000a00 */
[----:B-1----:R-:W-:Y:S01]  /*01a0*/  IADD3 R10, P0, P1, R11, UR10, R2 ;  /* 0x0000000a0b0a7c10 */ /* 0x002fe2000f91e002 */
[----:B--2---:R-:W-:-:S03]  /*01b0*/  IMAD R12, R3, UR7, RZ ;  /* 0x00000007030c7c24 */ /* 0x004fc6000f8e02ff */
[----:B------:R-:W-:Y:S01]  /*01c0*/  IADD3.X R11, PT, PT, R4, UR11, R5, P0, P1 ;  /* 0x0000000b040b7c10 */ /* 0x000fe200087e2405 */
[----:B---3--:R-:W-:Y:S01]  /*01d0*/  IMAD R3, R3, UR8, RZ ;  /* 0x0000000803037c24 */ /* 0x008fe2000f8e02ff */
[----:B------:R-:W-:Y:S01]  /*01e0*/  SHF.R.S32.HI R4, RZ, 0x1f, R12 ;  /* 0x0000001fff047819 */ /* 0x000fe2000001140c */
[----:B------:R-:W-:Y:S01]  /*01f0*/  UMOV UR6, 0x76c8b439 ;  /* 0x76c8b43900067882 */ /* 0x000fe20000000000 */
[--C-:B------:R-:W-:Y:S01]  /*0200*/  SHF.R.S32.HI R5, RZ, 0x1f, R14.reuse ;  /* 0x0000001fff057819 */ /* 0x100fe2000001140e */
[----:B------:R-:W-:Y:S01]  /*0210*/  UMOV UR7, 0x3ff29fbe ;  /* 0x3ff29fbe00077882 */ /* 0x000fe20000000000 */
[----:B----4-:R-:W-:Y:S01]  /*0220*/  IADD3 R12, P0, P1, R12, UR12, R14 ;  /* 0x0000000c0c0c7c10 */ /* 0x010fe2000f91e00e */
[----:B------:R-:W1:Y:S01]  /*0230*/  LDCU.64 UR8, c[0x0][0x3b0] ;  /* 0x00007600ff0877ac */ /* 0x000e620008000a00 */
[----:B0-----:R-:W2:Y:S02]  /*0240*/  LDG.E.U8 R10, desc[UR4][R10.64] ;  /* 0x000000040a0a7981 */ /* 0x001ea4000c1e1100 */
[----:B------:R-:W-:-:S02]  /*0250*/  IADD3.X R13, PT, PT, R4, UR13, R5, P0, P1 ;  /* 0x0000000d040d7c10 */ /* 0x000fc400087e2405 */
[----:B------:R-:W-:Y:S02]  /*0260*/  SHF.R.S32.HI R4, RZ, 0x1f, R3 ;  /* 0x0000001fff047819 */ /* 0x000fe40000011403 */
[----:B-----5:R-:W-:Y:S02]  /*0270*/  IADD3 R14, P0, P1, R3, UR14, R14 ;  /* 0x0000000e030e7c10 */ /* 0x020fe4000f91e00e */
[----:B------:R-:W3:Y:S02]  /*0280*/  LDG.E.U8 R3, desc[UR4][R12.64] ;  /* 0x000000040c037981 */ /* 0x000ee4000c1e1100 */
[----:B------:R-:W-:-:S05]  /*0290*/  IADD3.X R15, PT, PT, R4, UR15, R5, P0, P1 ;  /* 0x0000000f040f7c10 */ /* 0x000fca00087e2405 */
[----:B------:R-:W4:Y:S01]  /*02a0*/  LDG.E.U8 R14, desc[UR4][R14.64] ;  /* 0x000000040e0e7981 */ /* 0x000f22000c1e1100 */
[----:B--2---:R-:W0:Y:S08]  /*02b0*/  I2F.F64.U16 R4, R10 ;  /* 0x0000000a00047312 */ /* 0x004e300000101800 */
[----:B---3--:R-:W2:Y:S01]  /*02c0*/  I2F.F64.U16 R8, R3 ;  /* 0x0000000300087312 */ /* 0x008ea20000101800 */
[----:B0-----:R-:W-:-:S07]  /*02d0*/  DADD R4, R4, -16 ;  /* 0xc030000004047429 */ /* 0x001fce0000000000 */
[----:B----4-:R-:W0:Y:S01]  /*02e0*/  I2F.F64.U16 R6, R14 ;  /* 0x0000000e00067312 */ /* 0x010e220000101800 */
[----:B--2---:R-:W-:Y:S02]  /*02f0*/  DADD R8, R8, -128 ;  /* 0xc060000008087429 */ /* 0x004fe40000000000 */
[----:B------:R-:W-:Y:S01]  /*0300*/  DMUL R4, R4, UR6 ;  /* 0x0000000604047c28 */ /* 0x000fe20008000000 */
[----:B------:R-:W-:Y:S01]  /*0310*/  UMOV UR6, 0xe5604189 ;  /* 0xe560418900067882 */ /* 0x000fe20000000000 */
[----:B------:R-:W-:Y:S01]  /*0320*/  UMOV UR7, 0x400022d0 ;  /* 0x400022d000077882 */ /* 0x000fe20000000000 */
[----:B0-----:R-:W-:-:S05]  /*0330*/  DADD R6, R6, -128 ;  /* 0xc060000006067429 */ /* 0x001fca0000000000 */
[--C-:B------:R-:W-:Y:S01]  /*0340*/  DFMA R12, R8, UR6, R4.reuse ;  /* 0x00000006080c7c2b */ /* 0x100fe20008000004 */
[----:B------:R-:W-:Y:S01]  /*0350*/  UMOV UR6, 0x4bc6a7f0 ;  /* 0x4bc6a7f000067882 */ /* 0x000fe20000000000 */
[----:B------:R-:W-:Y:S02]  /*0360*/  UMOV UR7, 0x3ff98937 ;  /* 0x3ff9893700077882 */ /* 0x000fe40000000000 */
[--C-:B------:R-:W-:Y:S01]  /*0370*/  DFMA R10, R6, UR6, R4.reuse ;  /* 0x00000006060a7c2b */ /* 0x100fe20008000004 */
[----:B------:R-:W-:Y:S01]  /*0380*/  UMOV UR6, 0x9374bc6a ;  /* 0x9374bc6a00067882 */ /* 0x000fe20000000000 */
[----:B------:R-:W-:Y:S02]  /*0390*/  UMOV UR7, 0x3fea0418 ;  /* 0x3fea041800077882 */ /* 0x000fe40000000000 */
[----:B------:R-:W-:Y:S02]  /*03a0*/  DSETP.GT.AND P0, PT, R12, 255, PT ;  /* 0x406fe0000c00742a */ /* 0x000fe40003f04000 */
[----:B------:R-:W-:Y:S01]  /*03b0*/  DFMA R4, R6, -UR6, R4 ;  /* 0x8000000606047c2b */ /* 0x000fe20008000004 */
[----:B------:R-:W-:Y:S01]  /*03c0*/  UMOV UR6, 0x2b020c4a ;  /* 0x2b020c4a00067882 */ /* 0x000fe20000000000 */
[----:B------:R-:W-:Y:S01]  /*03d0*/  DSETP.GEU.AND P1, PT, R12, RZ, PT ;  /* 0x000000ff0c00722a */ /* 0x000fe20003f2e000 */
[----:B------:R-:W-:Y:S01]  /*03e0*/  UMOV UR7, 0x3fd91687 ;  /* 0x3fd9168700077882 */ /* 0x000fe20000000000 */
[----:B------:R-:W-:-:S02]  /*03f0*/  FSEL R3, R12, RZ, !P0 ;  /* 0x000000ff0c037208 */ /* 0x000fc40004000000 */
[----:B------:R-:W-:Y:S01]  /*0400*/  FSEL R12, R13, 3.748046875, !P0 ;  /* 0x406fe0000d0c7808 */ /* 0x000fe20004000000 */
[----:B------:R-:W-:Y:S02]  /*0410*/  DSETP.GT.AND P0, PT, R10, 255, PT ;  /* 0x406fe0000a00742a */ /* 0x000fe40003f04000 */
[----:B------:R-:W-:Y:S01]  /*0420*/  DFMA R4, R8, -UR6, R4 ;  /* 0x8000000608047c2b */ /* 0x000fe20008000004 */
[----:B------:R-:W0:Y:S01]  /*0430*/  LDCU UR6, c[0x0][0x3b8] ;  /* 0x00007700ff0677ac */ /* 0x000e220008000800 */
[----:B------:R-:W-:Y:S01]  /*0440*/  FSEL R8, R3, RZ, P1 ;  /* 0x000000ff03087208 */ /* 0x000fe20000800000 */
[----:B------:R-:W-:Y:S01]  /*0450*/  IMAD R3, R2, 0x3, RZ ;  /* 0x0000000302037824 */ /* 0x000fe200078e02ff */
[----:B------:R-:W-:Y:S01]  /*0460*/  FSEL R9, R12, RZ, P1 ;  /* 0x000000ff0c097208 */ /* 0x000fe20000800000 */
[----:B------:R-:W-:Y:S01]  /*0470*/  DSETP.GEU.AND P1, PT, R10, RZ, PT ;  /* 0x000000ff0a00722a */ /* 0x000fe20003f2e000 */
[----:B------:R-:W-:Y:S02]  /*0480*/  FSEL R6, R10, RZ, !P0 ;  /* 0x000000ff0a067208 */ /* 0x000fe40004000000 */
[----:B------:R-:W-:Y:S01]  /*0490*/  FSEL R10, R11, 3.748046875, !P0 ;  /* 0x406fe0000b0a7808 */ /* 0x000fe20004000000 */
[----:B------:R-:W-:Y:S01]  /*04a0*/  DSETP.GT.AND P0, PT, R4, 255, PT ;  /* 0x406fe0000400742a */ /* 0x000fe20003f04000 */
[----:B------:R-:W-:Y:S01]  /*04b0*/  F2I.U32.F64.TRUNC R9, R8 ;  /* 0x0000000800097311 */ /* 0x000fe2000030d000 */
[----:B------:R-:W-:-:S02]  /*04c0*/  FSEL R6, R6, RZ, P1 ;  /* 0x000000ff06067208 */ /* 0x000fc40000800000 */
[----:B------:R-:W-:Y:S01]  /*04d0*/  FSEL R7, R10, RZ, P1 ;  /* 0x000000ff0a077208 */ /* 0x000fe20000800000 */
[----:B------:R-:W-:Y:S01]  /*04e0*/  DSETP.GEU.AND P1, PT, R4, RZ, PT ;  /* 0x000000ff0400722a */ /* 0x000fe20003f2e000 */
[----:B------:R-:W-:Y:S02]  /*04f0*/  SHF.R.S32.HI R11, RZ, 0x1f, R3 ;  /* 0x0000001fff0b7819 */ /* 0x000fe40000011403 */
[----:B------:R-:W-:Y:S02]  /*0500*/  FSEL R5, R5, 3.748046875, !P0 ;  /* 0x406fe00005057808 */ /* 0x000fe40004000000 */
[----:B------:R-:W-:Y:S01]  /*0510*/  FSEL R4, R4, RZ, !P0 ;  /* 0x000000ff04047208 */ /* 0x000fe20004000000 */
[----:B------:R-:W2:Y:S01]  /*0520*/  F2I.U32.F64.TRUNC R7, R6 ;  /* 0x0000000600077311 */ /* 0x000ea2000030d000 */
[----:B------:R-:W-:Y:S01]  /*0530*/  FSEL R5, R5, RZ, P1 ;  /* 0x000000ff05057208 */ /* 0x000fe20000800000 */
[----:B0-----:R-:W-:Y:S01]  /*0540*/  IMAD R0, R0, UR6, RZ ;  /* 0x0000000600007c24 */ /* 0x001fe2000f8e02ff */
[----:B------:R-:W-:-:S04]  /*0550*/  FSEL R4, R4, RZ, P1 ;  /* 0x000000ff04047208 */ /* 0x000fc80000800000 */
[----:B-1----:R-:W-:Y:S01]  /*0560*/  IADD3 R2, P0, P1, R0, UR8, R3 ;  /* 0x0000000800027c10 */ /* 0x002fe2000f91e003 */
[----:B------:R-:W0:Y:S01]  /*0570*/  F2I.U32.F64.TRUNC R5, R4 ;  /* 0x0000000400057311 */ /* 0x000e22000030d000 */
[----:B------:R-:W-:-:S04]  /*0580*/  SHF.R.S32.HI R0, RZ, 0x1f, R0 ;  /* 0x0000001fff007819 */ /* 0x000fc80000011400 */
[----:B------:R-:W-:-:S05]  /*0590*/  IADD3.X R3, PT, PT, R0, UR9, R11, P0, P1 ;  /* 0x0000000900037c10 */ /* 0x000fca00087e240b */
[----:B--2---:R-:W-:Y:S04]  /*05a0*/  STG.E.U8 desc[UR4][R2.64], R7 ;  /* 0x0000000702007986 */ /* 0x004fe8000c101104 */
[----:B------:R-:W-:Y:S04]  /*05b0*/  STG.E.U8 desc[UR4][R2.64+0x2], R9 ;  /* 0x0000020902007986 */ /* 0x000fe8000c101104 */
[----:B0-----:R-:W-:Y:S01]  /*05c0*/  STG.E.U8 desc[UR4][R2.64+0x1], R5 ;  /* 0x0000010502007986 */ /* 0x001fe2000c101104 */
[----:B------:R-:W-:Y:S05]  /*05d0*/  EXIT ;  /* 0x000000000000794d */ /* 0x000fea0003800000 */
.L_x_0:
[----:B------:R-:W-:-:S00]  /*05e0*/  BRA `(.L_x_0) ;  /* 0xfffffffc00fc7947 */ /* 0x000fc0000383ffff */
[----:B------:R-:W-:-:S00]  /*05f0*/  NOP ;  /* 0x0000000000007918 */ /* 0x000fc00000000000 */
        /* <DEDUP_REMOVED lines=8> */
.L_x_7:


//--------------------- .text._Z31bgr_to_ycbcr420_cbcr_ac4_kernelPKhiPhiS1_iii --------------------------
	.section	.text._Z31bgr_to_ycbcr420_cbcr_ac4_kernelPKhiPhiS1_iii,"ax",@progbits
	.align	128
        .global         _Z31bgr_to_ycbcr420_cbcr_ac4_kernelPKhiPhiS1_iii
        .type           _Z31bgr_to_ycbcr420_cbcr_ac4_kernelPKhiPhiS1_iii,@function
        .size           _Z31bgr_to_ycbcr420_cbcr_ac4_kernelPKhiPhiS1_iii,(.L_x_8 - _Z31bgr_to_ycbcr420_cbcr_ac4_kernelPKhiPhiS1_iii)
        .other          _Z31bgr_to_ycbcr420_cbcr_ac4_kernelPKhiPhiS1_iii,@"STO_CUDA_ENTRY STV_DEFAULT"
_Z31bgr_to_ycbcr420_cbcr_ac4_kernelPKhiPhiS1_iii:
.text._Z31bgr_to_ycbcr420_cbcr_ac4_kernelPKhiPhiS1_iii:
[----:B------:R-:W-:Y:S01]  /*0000*/  LDC R1, c[0x0][0x37c] ;  /* 0x0000df00ff017b82 */ /* 0x000fe20000000800 */
[----:B------:R-:W0:Y:S07]  /*0010*/  S2R R0, SR_TID.Y ;  /* 0x0000000000007919 */ /* 0x000e2e0000002200 */
[----:B------:R-:W1:Y:S01]  /*0020*/  LDC R22, c[0x0][0x360] ;  /* 0x0000d800ff167b82 */ /* 0x000e620000000800 */
[----:B------:R-:W2:Y:S01]  /*0030*/  LDCU UR5, c[0x0][0x3b0] ;  /* 0x00007600ff0577ac */ /* 0x000ea20008000800 */
[----:B------:R-:W1:Y:S01]  /*0040*/  S2R R3, SR_TID.X ;  /* 0x0000000000037919 */ /* 0x000e620000002100 */
[----:B------:R-:W3:Y:S05]  /*0050*/  LDCU UR4, c[0x0][0x3ac] ;  /* 0x00007580ff0477ac */ /* 0x000eea0008000800 */
[----:B------:R-:W0:Y:S08]  /*0060*/  S2UR UR7, SR_CTAID.Y ;  /* 0x00000000000779c3 */ /* 0x000e300000002600 */
[----:B------:R-:W0:Y:S01]  /*0070*/  LDC R23, c[0x0][0x364] ;  /* 0x0000d900ff177b82 */ /* 0x000e220000000800 */
[----:B--2---:R-:W-:-:S02]  /*0080*/  USHF.R.S32.HI UR5, URZ, 0x1, UR5 ;  /* 0x00000001ff057899 */ /* 0x004fc40008011405 */
[----:B---3--:R-:W-:-:S05]  /*0090*/  USHF.R.S32.HI UR4, URZ, 0x1, UR4 ;  /* 0x00000001ff047899 */ /* 0x008fca0008011404 */
[----:B------:R-:W1:Y:S01]  /*00a0*/  S2UR UR6, SR_CTAID.X ;  /* 0x00000000000679c3 */ /* 0x000e620000002500 */
[----:B0-----:R-:W-:-:S05]  /*00b0*/  IMAD R23, R23, UR7, R0 ;  /* 0x0000000717177c24 */ /* 0x001fca000f8e0200 */
[----:B------:R-:W-:Y:S01]  /*00c0*/  ISETP.GE.AND P0, PT, R23, UR5, PT ;  /* 0x0000000517007c0c */ /* 0x000fe2000bf06270 */
[----:B-1----:R-:W-:-:S05]  /*00d0*/  IMAD R22, R22, UR6, R3 ;  /* 0x0000000616167c24 */ /* 0x002fca000f8e0203 */
[----:B------:R-:W-:-:S13]  /*00e0*/  ISETP.GE.OR P0, PT, R22, UR4, P0 ;  /* 0x0000000416007c0c */ /* 0x000fda0008706670 */
[----:B------:R-:W-:Y:S05]  /*00f0*/  @P0 EXIT ;  /* 0x000000000000094d */ /* 0x000fea0003800000 */
[----:B------:R-:W0:Y:S01]  /*0100*/  LDC R5, c[0x0][0x388] ;  /* 0x0000e200ff057b82 */ /* 0x000e220000000800 */
[----:B------:R-:W1:Y:S01]  /*0110*/  LDCU.64 UR6, c[0x0][0x380] ;  /* 0x00007000ff0677ac */ /* 0x000e620008000a00 */
[----:B------:R-:W-:Y:S01]  /*0120*/  IMAD.SHL.U32 R6, R22, 0x8, RZ ;  /* 0x0000000816067824 */ /* 0x000fe200078e00ff */
[----:B------:R-:W2:Y:S01]  /*0130*/  LDCU.64 UR4, c[0x0][0x358] ;  /* 0x00006b00ff0477ac */ /* 0x000ea20008000a00 */
[----:B0-----:R-:W-:-:S04]  /*0140*/  IMAD R0, R23, R5, RZ ;  /* 0x0000000517007224 */ /* 0x001fc800078e02ff */
[----:B------:R-:W-:Y:S01]  /*0150*/  IMAD.SHL.U32 R3, R0, 0x2, RZ ;  /* 0x0000000200037824 */ /* 0x000fe200078e00ff */
[----:B------:R-:W-:-:S04]  /*0160*/  SHF.R.S32.HI R0, RZ, 0x1f, R6 ;  /* 0x0000001fff007819 */ /* 0x000fc80000011406 */
[--C-:B-1----:R-:W-:Y:S02]  /*0170*/  IADD3 R6, P0, P1, R6, UR6, R3.reuse ;  /* 0x0000000606067c10 */ /* 0x102fe4000f91e003 */
[----:B------:R-:W-:-:S04]  /*0180*/  SHF.R.S32.HI R3, RZ, 0x1f, R3 ;  /* 0x0000001fff037819 */ /* 0x000fc80000011403 */
[----:B------:R-:W-:-:S05]  /*0190*/  IADD3.X R7, PT, PT, R0, UR7, R3, P0, P1 ;  /* 0x0000000700077c10 */ /* 0x000fca00087e2403 */
[----:B--2---:R-:W2:Y:S01]  /*01a0*/  LDG.E.U8 R11, desc[UR4][R6.64+0x1] ;  /* 0x00000104060b7981 */ /* 0x004ea2000c1e1100 */
[----:B------:R-:W-:-:S03]  /*01b0*/  IADD3 R26, P0, PT, R6, R5, RZ ;  /* 0x00000005061a7210 */ /* 0x000fc60007f1e0ff */
[----:B------:R-:W3:Y:S01]  /*01c0*/  LDG.E.U8 R12, desc[UR4][R6.64+0x2] ;  /* 0x00000204060c7981 */ /* 0x000ee2000c1e1100 */
[----:B------:R-:W-:-:S03]  /*01d0*/  LEA.HI.X.SX32 R27, R5, R7, 0x1, P0 ;  /* 0x00000007051b7211 */ /* 0x000fc600000f0eff */
[----:B------:R-:W4:Y:S04]  /*01e0*/  LDG.E.U8 R20, desc[UR4][R6.64+0x5] ;  /* 0x0000050406147981 */ /* 0x000f28000c1e1100 */
[----:B------:R-:W5:Y:S04]  /*01f0*/  LDG.E.U8 R2, desc[UR4][R6.64] ;  /* 0x0000000406027981 */ /* 0x000f68000c1e1100 */
[----:B------:R-:W5:Y:S04]  /*0200*/  LDG.E.U8 R17, desc[UR4][R6.64+0x6] ;  /* 0x0000060406117981 */ /* 0x000f68000c1e1100 */
[----:B------:R-:W5:Y:S04]  /*0210*/  LDG.E.U8 R8, desc[UR4][R26.64+0x1] ;  /* 0x000001041a087981 */ /* 0x000f68000c1e1100 */
[----:B------:R0:W5:Y:S04]  /*0220*/  LDG.E.U8 R4, desc[UR4][R6.64+0x4] ;  /* 0x0000040406047981 */ /* 0x000168000c1e1100 */
[----:B------:R-:W5:Y:S04]  /*0230*/  LDG.E.U8 R16, desc[UR4][R26.64+0x5] ;  /* 0x000005041a107981 */ /* 0x000f68000c1e1100 */
[----:B------:R-:W5:Y:S04]  /*0240*/  LDG.E.U8 R10, desc[UR4][R26.64+0x2] ;  /* 0x000002041a0a7981 */ /* 0x000f68000c1e1100 */
[----:B------:R-:W5:Y:S04]  /*0250*/  LDG.E.U8 R24, desc[UR4][R26.64+0x6] ;  /* 0x000006041a187981 */ /* 0x000f68000c1e1100 */
[----:B------:R-:W5:Y:S04]  /*0260*/  LDG.E.U8 R0, desc[UR4][R26.64] ;  /* 0x000000041a007981 */ /* 0x000f68000c1e1100 */
[----:B------:R1:W5:Y:S01]  /*0270*/  LDG.E.U8 R25, desc[UR4][R26.64+0x4] ;  /* 0x000004041a197981 */ /* 0x000362000c1e1100 */
[----:B------:R-:W-:Y:S01]  /*0280*/  UMOV UR6, 0x76c8b439 ;  /* 0x76c8b43900067882 */ /* 0x000fe20000000000 */
        /* <DEDUP_REMOVED lines=9> */
[----:B--2---:R-:W2:Y:S08]  /*0320*/  I2F.F64.U16 R14, R11 ;  /* 0x0000000b000e7312 */ /* 0x004eb00000101800 */
[----:B---3--:R-:W3:Y:S08]  /*0330*/  I2F.F64.U16 R12, R12 ;  /* 0x0000000c000c7312 */ /* 0x008ef00000101800 */
[----:B----4-:R-:W4:Y:S01]  /*0340*/  I2F.F64.U16 R20, R20 ;  /* 0x0000001400147312 */ /* 0x010f220000101800 */
[----:B--2---:R-:W-:-:S02]  /*0350*/  DMUL R18, R14, UR6 ;  /* 0x000000060e127c28 */ /* 0x004fc40008000000 */
[----:B------:R-:W-:-:S05]  /*0360*/  DMUL R14, R14, UR12 ;  /* 0x0000000c0e0e7c28 */ /* 0x000fca0008000000 */
[----:B-----5:R-:W2:Y:S01]  /*0370*/  I2F.F64.U16 R2, R2 ;  /* 0x0000000200027312 */ /* 0x020ea20000101800 */
[C---:B---3--:R-:W-:Y:S02]  /*0380*/  DFMA R18, R12.reuse, -UR8, -R18 ;  /* 0x800000080c127c2b */ /* 0x048fe40008000812 */
[----:B------:R-:W-:-:S05]  /*0390*/  DFMA R12, R12, UR10, -R14 ;  /* 0x0000000a0c0c7c2b */ /* 0x000fca000800080e */
[----:B0-----:R-:W0:Y:S01]  /*03a0*/  I2F.F64.U16 R6, R17 ;  /* 0x0000001100067312 */ /* 0x001e220000101800 */
[----:B----4-:R-:W-:-:S07]  /*03b0*/  DMUL R14, R20, UR6 ;  /* 0x00000006140e7c28 */ /* 0x010fce0008000000 */
[----:B------:R-:W3:Y:S01]  /*03c0*/  I2F.F64.U16 R8, R8 ;  /* 0x0000000800087312 */ /* 0x000ee20000101800 */
[----:B------:R-:W-:Y:S02]  /*03d0*/  DMUL R20, R20, UR12 ;  /* 0x0000000c14147c28 */ /* 0x000fe40008000000 */
[----:B--2---:R-:W-:-:S05]  /*03e0*/  DFMA R12, R2, -UR14, R12 ;  /* 0x8000000e020c7c2b */ /* 0x004fca000800000c */
[----:B------:R-:W2:Y:S01]  /*03f0*/  I2F.F64.U16 R4, R4 ;  /* 0x0000000400047312 */ /* 0x000ea20000101800 */
[----:B0-----:R-:W-:-:S07]  /*0400*/  DFMA R14, R6, -UR8, -R14 ;  /* 0x80000008060e7c2b */ /* 0x001fce000800080e */
[----:B------:R-:W0:Y:S01]  /*0410*/  I2F.F64.U16 R16, R16 ;  /* 0x0000001000107312 */ /* 0x000e220000101800 */
[----:B------:R-:W-:-:S07]  /*0420*/  DFMA R20, R6, UR10, -R20 ;  /* 0x0000000a06147c2b */ /* 0x000fce0008000814 */
[----:B------:R-:W4:Y:S01]  /*0430*/  I2F.F64.U16 R10, R10 ;  /* 0x0000000a000a7312 */ /* 0x000f220000101800 */
[C---:B---3--:R-:W-:Y:S02]  /*0440*/  DMUL R6, R8.reuse, UR6 ;  /* 0x0000000608067c28 */ /* 0x048fe40008000000 */
[----:B------:R-:W-:Y:S02]  /*0450*/  DMUL R8, R8, UR12 ;  /* 0x0000000c08087c28 */ /* 0x000fe40008000000 */
[----:B------:R-:W-:-:S03]  /*0460*/  DFMA R18, R2, UR10, R18 ;  /* 0x0000000a02127c2b */ /* 0x000fc60008000012 */
[----:B-1----:R-:W1:Y:S01]  /*0470*/  I2F.F64.U16 R26, R24 ;  /* 0x00000018001a7312 */ /* 0x002e620000101800 */
[----:B------:R-:W-:Y:S02]  /*0480*/  DADD R12, R12, 128 ;  /* 0x406000000c0c7429 */ /* 0x000fe40000000000 */
[C---:B--2---:R-:W-:Y:S02]  /*0490*/  DFMA R14, R4.reuse, UR10, R14 ;  /* 0x0000000a040e7c2b */ /* 0x044fe4000800000e */
[----:B------:R-:W-:Y:S02]  /*04a0*/  DFMA R20, R4, -UR14, R20 ;  /* 0x8000000e04147c2b */ /* 0x000fe40008000014 */
[----:B0-----:R-:W-:Y:S01]  /*04b0*/  DMUL R4, R16, UR6 ;  /* 0x0000000610047c28 */ /* 0x001fe20008000000 */
[----:B------:R-:W0:Y:S01]  /*04c0*/  I2F.F64.U16 R2, R0 ;  /* 0x0000000000027312 */ /* 0x000e220000101800 */
[C---:B----4-:R-:W-:Y:S01]  /*04d0*/  DFMA R6, R10.reuse, -UR8, -R6 ;  /* 0x800000080a067c2b */ /* 0x050fe20008000806 */
[----:B------:R-:W2:Y:S01]  /*04e0*/  LDCU UR6, c[0x0][0x398] ;  /* 0x00007300ff0677ac */ /* 0x000ea20008000800 */
[----:B------:R-:W-:-:S02]  /*04f0*/  DFMA R8, R10, UR10, -R8 ;  /* 0x0000000a0a087c2b */ /* 0x000fc40008000808 */
[----:B------:R-:W-:Y:S01]  /*0500*/  DMUL R16, R16, UR12 ;  /* 0x0000000c10107c28 */ /* 0x000fe20008000000 */
[----:B------:R-:W3:Y:S02]  /*0510*/  LDCU UR7, c[0x0][0x3a8] ;  /* 0x00007500ff0777ac */ /* 0x000ee40008000800 */
[----:B------:R-:W4:Y:S01]  /*0520*/  I2F.F64.U16 R10, R25 ;  /* 0x00000019000a7312 */ /* 0x000f220000101800 */
[----:B------:R-:W-:Y:S02]  /*0530*/  DADD R18, R18, 128 ;  /* 0x4060000012127429 */ /* 0x000fe40000000000 */
[----:B------:R-:W-:Y:S02]  /*0540*/  DSETP.GT.AND P0, PT, R12, 255, PT ;  /* 0x406fe0000c00742a */ /* 0x000fe40003f04000 */
[C---:B-1----:R-:W-:Y:S01]  /*0550*/  DFMA R4, R26.reuse, -UR8, -R4 ;  /* 0x800000081a047c2b */ /* 0x042fe20008000804 */
[----:B------:R-:W1:Y:S01]  /*0560*/  LDCU.64 UR8, c[0x0][0x390] ;  /* 0x00007200ff0877ac */ /* 0x000e620008000a00 */
[----:B------:R-:W-:-:S02]  /*0570*/  DFMA R16, R26, UR10, -R16 ;  /* 0x0000000a1a107c2b */ /* 0x000fc40008000810 */
[----:B------:R-:W-:Y:S02]  /*0580*/  DADD R20, R20, 128 ;  /* 0x4060000014147429 */ /* 0x000fe40000000000 */
[----:B------:R-:W-:Y:S01]  /*0590*/  DSETP.GEU.AND P1, PT, R12, RZ, PT ;  /* 0x000000ff0c00722a */ /* 0x000fe20003f2e000 */
[----:B------:R-:W-:Y:S02]  /*05a0*/  FSEL R12, R12, RZ, !P0 ;  /* 0x000000ff0c0c7208 */ /* 0x000fe40004000000 */
[----:B------:R-:W-:Y:S01]  /*05b0*/  FSEL R13, R13, 3.748046875, !P0 ;  /* 0x406fe0000d0d7808 */ /* 0x000fe20004000000 */
[----:B------:R-:W-:Y:S02]  /*05c0*/  DSETP.GT.AND P0, PT, R18, 255, PT ;  /* 0x406fe0001200742a */ /* 0x000fe40003f04000 */
[----:B0-----:R-:W-:Y:S01]  /*05d0*/  DFMA R6, R2, UR10, R6 ;  /* 0x0000000a02067c2b */ /* 0x001fe20008000006 */
[----:B------:R-:W-:Y:S01]  /*05e0*/  FSEL R12, R12, RZ, P1 ;  /* 0x000000ff0c0c7208 */ /* 0x000fe20000800000 */
[C---:B----4-:R-:W-:Y:S01]  /*05f0*/  DFMA R4, R10.reuse, UR10, R4 ;  /* 0x0000000a0a047c2b */ /* 0x050fe20008000004 */
[----:B------:R-:W-:Y:S01]  /*0600*/  FSEL R13, R13, RZ, P1 ;  /* 0x000000ff0d0d7208 */ /* 0x000fe20000800000 */
[----:B------:R-:W-:Y:S01]  /*0610*/  DFMA R16, R10, -UR14, R16 ;  /* 0x8000000e0a107c2b */ /* 0x000fe20008000010 */
[----:B------:R-:W0:Y:S01]  /*0620*/  LDCU.64 UR10, c[0x0][0x3a0] ;  /* 0x00007400ff0a77ac */ /* 0x000e220008000a00 */
[----:B------:R-:W-:Y:S01]  /*0630*/  DSETP.GEU.AND P1, PT, R18, RZ, PT ;  /* 0x000000ff1200722a */ /* 0x000fe20003f2e000 */
[----:B------:R-:W-:Y:S01]  /*0640*/  FSEL R10, R18, RZ, !P0 ;  /* 0x000000ff120a7208 */ /* 0x000fe20004000000 */
[----:B------:R-:W-:Y:S01]  /*0650*/  DSETP.GT.AND P2, PT, R20, 255, PT ;  /* 0x406fe0001400742a */ /* 0x000fe20003f44000 */
[----:B------:R-:W-:Y:S01]  /*0660*/  FSEL R18, R19, 3.748046875, !P0 ;  /* 0x406fe00013127808 */ /* 0x000fe20004000000 */
[----:B------:R-:W-:-:S02]  /*0670*/  DADD R14, R14, 128 ;  /* 0x406000000e0e7429 */ /* 0x000fc40000000000 */
[----:B------:R-:W-:Y:S01]  /*0680*/  DFMA R8, R2, -UR14, R8 ;  /* 0x8000000e02087c2b */ /* 0x000fe20008000008 */
[----:B------:R-:W-:Y:S01]  /*0690*/  FSEL R11, R18, RZ, P1 ;  /* 0x000000ff120b7208 */ /* 0x000fe20000800000 */
[----:B------:R-:W-:Y:S01]  /*06a0*/  DADD R6, R6, 128 ;  /* 0x4060000006067429 */ /* 0x000fe20000000000 */
[----:B------:R-:W-:Y:S01]  /*06b0*/  FSEL R18, R20, RZ, !P2 ;  /* 0x000000ff14127208 */ /* 0x000fe20005000000 */
[----:B------:R-:W-:Y:S01]  /*06c0*/  DSETP.GEU.AND P0, PT, R20, RZ, PT ;  /* 0x000000ff1400722a */ /* 0x000fe20003f0e000 */
[----:B------:R-:W-:Y:S02]  /*06d0*/  FSEL R10, R10, RZ, P1 ;  /* 0x000000ff0a0a7208 */ /* 0x000fe40000800000 */
[----:B------:R-:W-:Y:S01]  /*06e0*/  FSEL R20, R21, 3.748046875, !P2 ;  /* 0x406fe00015147808 */ /* 0x000fe20005000000 */
[----:B------:R-:W-:Y:S02]  /*06f0*/  DSETP.GT.AND P1, PT, R14, 255, PT ;  /* 0x406fe0000e00742a */ /* 0x000fe40003f24000 */
[----:B------:R-:W-:Y:S01]  /*0700*/  FSEL R18, R18, RZ, P0 ;  /* 0x000000ff12127208 */ /* 0x000fe20000000000 */
[----:B------:R-:W-:Y:S01]  /*0710*/  DADD R8, R8, 128 ;  /* 0x4060000008087429 */ /* 0x000fe20000000000 */
[----:B------:R-:W-:Y:S01]  /*0720*/  FSEL R19, R20, RZ, P0 ;  /* 0x000000ff14137208 */ /* 0x000fe20000000000 */
[----:B------:R-:W-:Y:S01]  /*0730*/  DSETP.GT.AND P0, PT, R6, 255, PT ;  /* 0x406fe0000600742a */ /* 0x000fe20003f04000 */
[----:B------:R4:W-:Y:S01]  /*0740*/  F2I.U32.F64.TRUNC R0, R12 ;  /* 0x0000000c00007311 */ /* 0x0009e2000030d000 */
[----:B------:R-:W-:-:S02]  /*0750*/  DSETP.GEU.AND P2, PT, R14, RZ, PT ;  /* 0x000000ff0e00722a */ /* 0x000fc40003f4e000 */
[----:B------:R-:W-:-:S05]  /*0760*/  DADD R16, R16, 128 ;  /* 0x4060000010107429 */ /* 0x000fca0000000000 */
[----:B------:R5:W-:Y:S01]  /*0770*/  F2I.U32.F64.TRUNC R2, R10 ;  /* 0x0000000a00027311 */ /* 0x000be2000030d000 */
[----:B----4-:R-:W-:Y:S02]  /*0780*/  FSEL R12, R14, RZ, !P1 ;  /* 0x000000ff0e0c7208 */ /* 0x010fe40004800000 */
[----:B------:R-:W-:Y:S01]  /*0790*/  FSEL R14, R15, 3.748046875, !P1 ;  /* 0x406fe0000f0e7808 */ /* 0x000fe20004800000 */
[----:B------:R-:W-:Y:S01]  /*07a0*/  DSETP.GEU.AND P1, PT, R6, RZ, PT ;  /* 0x000000ff0600722a */ /* 0x000fe20003f2e000 */
[----:B------:R-:W-:Y:S02]  /*07b0*/  FSEL R7, R7, 3.748046875, !P0 ;  /* 0x406fe00007077808 */ /* 0x000fe40004000000 */
[----:B-----5:R-:W-:Y:S01]  /*07c0*/  FSEL R10, R6, RZ, !P0 ;  /* 0x000000ff060a7208 */ /* 0x020fe20004000000 */
[----:B------:R-:W-:Y:S02]  /*07d0*/  DSETP.GT.AND P0, PT, R8, 255, PT ;  /* 0x406fe0000800742a */ /* 0x000fe40003f04000 */
[----:B------:R-:W-:-:S02]  /*07e0*/  FSEL R11, R7, RZ, P1 ;  /* 0x000000ff070b7208 */ /* 0x000fc40000800000 */
[----:B------:R-:W-:Y:S01]  /*07f0*/  FSEL R10, R10, RZ, P1 ;  /* 0x000000ff0a0a7208 */ /* 0x000fe20000800000 */
[----:B------:R-:W-:Y:S01]  /*0800*/  DSETP.GEU.AND P1, PT, R8, RZ, PT ;  /* 0x000000ff0800722a */ /* 0x000fe20003f2e000 */
[----:B------:R-:W-:Y:S01]  /*0810*/  FSEL R8, R8, RZ, !P0 ;  /* 0x000000ff08087208 */ /* 0x000fe20004000000 */
[----:B------:R-:W-:Y:S01]  /*0820*/  DADD R4, R4, 128 ;  /* 0x4060000004047429 */ /* 0x000fe20000000000 */
[----:B------:R-:W-:Y:S01]  /*0830*/  FSEL R9, R9, 3.748046875, !P0 ;  /* 0x406fe00009097808 */ /* 0x000fe20004000000 */
[C---:B------:R-:W-:Y:S01]  /*0840*/  DSETP.GT.AND P0, PT, R16.reuse, 255, PT ;  /* 0x406fe0001000742a */ /* 0x040fe20003f04000 */
[----:B------:R-:W-:Y:S02]  /*0850*/  FSEL R12, R12, RZ, P2 ;  /* 0x000000ff0c0c7208 */ /* 0x000fe40001000000 */
[----:B------:R-:W-:Y:S01]  /*0860*/  FSEL R13, R14, RZ, P2 ;  /* 0x000000ff0e0d7208 */ /* 0x000fe20001000000 */
[----:B------:R-:W-:-:S03]  /*0870*/  DSETP.GEU.AND P2, PT, R16, RZ, PT ;  /* 0x000000ff1000722a */ /* 0x000fc60003f4e000 */
[----:B------:R4:W-:Y:S01]  /*0880*/  F2I.U32.F64.TRUNC R6, R12 ;  /* 0x0000000c00067311 */ /* 0x0009e2000030d000 */
[----:B------:R-:W-:Y:S02]  /*0890*/  FSEL R8, R8, RZ, P1 ;  /* 0x000000ff08087208 */ /* 0x000fe40000800000 */
[----:B------:R-:W-:Y:S01]  /*08a0*/  FSEL R9, R9, RZ, P1 ;  /* 0x000000ff09097208 */ /* 0x000fe20000800000 */
[C---:B------:R-:W-:Y:S01]  /*08b0*/  DSETP.GEU.AND P1, PT, R4.reuse, RZ, PT ;  /* 0x000000ff0400722a */ /* 0x040fe20003f2e000 */
[----:B----4-:R-:W-:Y:S02]  /*08c0*/  FSEL R12, R16, RZ, !P0 ;  /* 0x000000ff100c7208 */ /* 0x010fe40004000000 */
[----:B------:R-:W-:Y:S01]  /*08d0*/  FSEL R16, R17, 3.748046875, !P0 ;  /* 0x406fe00011107808 */ /* 0x000fe20004000000 */
[----:B------:R-:W-:Y:S01]  /*08e0*/  DSETP.GT.AND P0, PT, R4, 255, PT ;  /* 0x406fe0000400742a */ /* 0x000fe20003f04000 */
[----:B------:R-:W4:Y:S05]  /*08f0*/  F2I.U32.F64.TRUNC R3, R18 ;  /* 0x0000001200037311 */ /* 0x000f2a000030d000 */
[----:B------:R-:W-:-:S02]  /*0900*/  FSEL R4, R4, RZ, !P0 ;  /* 0x000000ff04047208 */ /* 0x000fc40004000000 */
[----:B------:R-:W-:Y:S02]  /*0910*/  FSEL R5, R5, 3.748046875, !P0 ;  /* 0x406fe00005057808 */ /* 0x000fe40004000000 */
[----:B------:R-:W-:Y:S01]  /*0920*/  FSEL R4, R4, RZ, P1 ;  /* 0x000000ff04047208 */ /* 0x000fe20000800000 */
[----:B------:R-:W5:Y:S01]  /*0930*/  F2I.U32.F64.TRUNC R7, R10 ;  /* 0x0000000a00077311 */ /* 0x000f62000030d000 */
[----:B------:R-:W-:Y:S02]  /*0940*/  FSEL R12, R12, RZ, P2 ;  /* 0x000000ff0c0c7208 */ /* 0x000fe40001000000 */
[----:B------:R-:W-:Y:S02]  /*0950*/  FSEL R5, R5, RZ, P1 ;  /* 0x000000ff05057208 */ /* 0x000fe40000800000 */
[----:B------:R-:W-:-:S03]  /*0960*/  FSEL R13, R16, RZ, P2 ;  /* 0x000000ff100d7208 */ /* 0x000fc60001000000 */
[----:B------:R4:W2:Y:S08]  /*0970*/  F2I.U32.F64.TRUNC R8, R8 ;  /* 0x0000000800087311 */ /* 0x0008b0000030d000 */
[----:B------:R-:W1:Y:S08]  /*0980*/  F2I.U32.F64.TRUNC R4, R4 ;  /* 0x0000000400047311 */ /* 0x000e70000030d000 */
[----:B------:R-:W0:Y:S01]  /*0990*/  F2I.U32.F64.TRUNC R12, R12 ;  /* 0x0000000c000c7311 */ /* 0x000e22000030d000 */
[----:B----4-:R-:W-:-:S02]  /*09a0*/  LOP3.LUT R9, R3, 0xff, RZ, 0xc0, !PT ;  /* 0x000000ff03097812 */ /* 0x010fc400078ec0ff */
[----:B------:R-:W-:Y:S02]  /*09b0*/  LOP3.LUT R2, R2, 0xff, RZ, 0xc0, !PT ;  /* 0x000000ff02027812 */ /* 0x000fe400078ec0ff */
[----:B------:R-:W-:Y:S02]  /*09c0*/  LOP3.LUT R3, R6, 0xff, RZ, 0xc0, !PT ;  /* 0x000000ff06037812 */ /* 0x000fe400078ec0ff */
[----:B-----5:R-:W-:Y:S02]  /*09d0*/  LOP3.LUT R7, R7, 0xff, RZ, 0xc0, !PT ;  /* 0x000000ff07077812 */ /* 0x020fe400078ec0ff */
[----:B------:R-:W-:Y:S02]  /*09e0*/  LOP3.LUT R0, R0, 0xff, RZ, 0xc0, !PT ;  /* 0x000000ff00007812 */ /* 0x000fe400078ec0ff */
[----:B--2---:R-:W-:Y:S01]  /*09f0*/  LOP3.LUT R8, R8, 0xff, RZ, 0xc0, !PT ;  /* 0x000000ff08087812 */ /* 0x004fe200078ec0ff */
[----:B------:R-:W-:Y:S01]  /*0a00*/  IMAD R11, R23, UR6, RZ ;  /* 0x00000006170b7c24 */ /* 0x000fe2000f8e02ff */
[----:B------:R-:W-:Y:S01]  /*0a10*/  IADD3 R3, PT, PT, R7, R3, R2 ;  /* 0x0000000307037210 */ /* 0x000fe20007ffe002 */
[----:B---3--:R-:W-:Y:S01]  /*0a20*/  IMAD R23, R23, UR7, RZ ;  /* 0x0000000717177c24 */ /* 0x008fe2000f8e02ff */
[----:B-1----:R-:W-:-:S02]  /*0a30*/  LOP3.LUT R4, R4, 0xff, RZ, 0xc0, !PT ;  /* 0x000000ff04047812 */ /* 0x002fc400078ec0ff */
[----:B------:R-:W-:Y:S02]  /*0a40*/  IADD3 R0, PT, PT, R8, R9, R0 ;  /* 0x0000000908007210 */ /* 0x000fe40007ffe000 */
[----:B0-----:R-:W-:Y:S01]  /*0a50*/  LOP3.LUT R5, R12, 0xff, RZ, 0xc0, !PT ;  /* 0x000000ff0c057812 */ /* 0x001fe200078ec0ff */
[----:B------:R-:W-:Y:S01]  /*0a60*/  IMAD.IADD R4, R3, 0x1, R4 ;  /* 0x0000000103047824 */ /* 0x000fe200078e0204 */
[--C-:B------:R-:W-:Y:S02]  /*0a70*/  SHF.R.S32.HI R7, RZ, 0x1f, R22.reuse ;  /* 0x0000001fff077819 */ /* 0x100fe40000011416 */
[--C-:B------:R-:W-:Y:S01]  /*0a80*/  IADD3 R2, P0, P1, R11, UR8, R22.reuse ;  /* 0x000000080b027c10 */ /* 0x100fe2000f91e016 */
[----:B------:R-:W-:Y:S01]  /*0a90*/  IMAD.IADD R0, R0, 0x1, R5 ;  /* 0x0000000100007824 */ /* 0x000fe200078e0205 */
[----:B------:R-:W-:Y:S02]  /*0aa0*/  IADD3 R22, P2, P3, R23, UR10, R22 ;  /* 0x0000000a17167c10 */ /* 0x000fe4000fb5e016 */
[----:B------:R-:W-:-:S02]  /*0ab0*/  SHF.R.S32.HI R6, RZ, 0x1f, R11 ;  /* 0x0000001fff067819 */ /* 0x000fc4000001140b */
[----:B------:R-:W-:Y:S02]  /*0ac0*/  SHF.R.S32.HI R23, RZ, 0x1f, R23 ;  /* 0x0000001fff177819 */ /* 0x000fe40000011417 */
[--C-:B------:R-:W-:Y:S02]  /*0ad0*/  IADD3.X R3, PT, PT, R6, UR9, R7.reuse, P0, P1 ;  /* 0x0000000906037c10 */ /* 0x100fe400087e2407 */
[----:B------:R-:W-:Y:S02]  /*0ae0*/  IADD3.X R23, PT, PT, R23, UR11, R7, P2, P3 ;  /* 0x0000000b17177c10 */ /* 0x000fe400097e6407 */
[----:B------:R-:W-:Y:S02]  /*0af0*/  SHF.R.U32.HI R5, RZ, 0x2, R4 ;  /* 0x00000002ff057819 */ /* 0x000fe40000011604 */
[----:B------:R-:W-:-:S03]  /*0b00*/  SHF.R.U32.HI R7, RZ, 0x2, R0 ;  /* 0x00000002ff077819 */ /* 0x000fc60000011600 */
[----:B------:R-:W-:Y:S04]  /*0b10*/  STG.E.U8 desc[UR4][R2.64], R5 ;  /* 0x0000000502007986 */ /* 0x000fe8000c101104 */
[----:B------:R-:W-:Y:S01]  /*0b20*/  STG.E.U8 desc[UR4][R22.64], R7 ;  /* 0x0000000716007986 */ /* 0x000fe2000c101104 */
[----:B------:R-:W-:Y:S05]  /*0b30*/  EXIT ;  /* 0x000000000000794d */ /* 0x000fea0003800000 */
.L_x_1:
        /* <DEDUP_REMOVED lines=12> */
.L_x_8:


//--------------------- .text._Z28bgr_to_ycbcr420_y_ac4_kernelPKhiPhiii --------------------------
	.section	.text._Z28bgr_to_ycbcr420_y_ac4_kernelPKhiPhiii,"ax",@progbits
	.align	128
        .global         _Z28bgr_to_ycbcr420_y_ac4_kernelPKhiPhiii
        .type           _Z28bgr_to_ycbcr420_y_ac4_kernelPKhiPhiii,@function
        .size           _Z28bgr_to_ycbcr420_y_ac4_kernelPKhiPhiii,(.L_x_9 - _Z28bgr_to_ycbcr420_y_ac4_kernelPKhiPhiii)
        .other          _Z28bgr_to_ycbcr420_y_ac4_kernelPKhiPhiii,@"STO_CUDA_ENTRY STV_DEFAULT"
_Z28bgr_to_ycbcr420_y_ac4_kernelPKhiPhiii:
.text._Z28bgr_to_ycbcr420_y_ac4_kernelPKhiPhiii:
        /* <DEDUP_REMOVED lines=15> */
[----:B------:R-:W-:Y:S01]  /*00f0*/  IMAD.SHL.U32 R2, R0, 0x4, RZ ;  /* 0x0000000400027824 */ /* 0x000fe200078e00ff */
[----:B------:R-:W1:Y:S04]  /*0100*/  LDCU.64 UR8, c[0x0][0x380] ;  /* 0x00007000ff0877ac */ /* 0x000e680008000a00 */
[----:B------:R-:W-:Y:S01]  /*0110*/  SHF.R.S32.HI R4, RZ, 0x1f, R2 ;  /* 0x0000001fff047819 */ /* 0x000fe20000011402 */
[----:B------:R-:W2:Y:S01]  /*0120*/  LDCU.64 UR4, c[0x0][0x358] ;  /* 0x00006b00ff0477ac */ /* 0x000ea20008000a00 */
[----:B0-----:R-:W-:-:S05]  /*0130*/  IMAD R3, R10, UR6, RZ ;  /* 0x000000060a037c24 */ /* 0x001fca000f8e02ff */
[----:B-1----:R-:W-:Y:S02]  /*0140*/  IADD3 R2, P0, P1, R3, UR8, R2 ;  /* 0x0000000803027c10 */ /* 0x002fe4000f91e002 */
[----:B------:R-:W-:-:S04]  /*0150*/  SHF.R.S32.HI R3, RZ, 0x1f, R3 ;  /* 0x0000001fff037819 */ /* 0x000fc80000011403 */
[----:B------:R-:W-:Y:S01]  /*0160*/  IADD3.X R3, PT, PT, R3, UR9, R4, P0, P1 ;  /* 0x0000000903037c10 */ /* 0x000fe200087e2404 */
[----:B------:R-:W-:Y:S01]  /*0170*/  UMOV UR6, 0x20c49ba6 ;  /* 0x20c49ba600067882 */ /* 0x000fe20000000000 */
[----:B------:R-:W-:Y:S01]  /*0180*/  UMOV UR7, 0x3fd072b0 ;  /* 0x3fd072b000077882 */ /* 0x000fe20000000000 */
[----:B------:R-:W0:Y:S02]  /*0190*/  LDCU.64 UR8, c[0x0][0x390] ;  /* 0x00007200ff0877ac */ /* 0x000e240008000a00 */
[----:B--2---:R-:W2:Y:S04]  /*01a0*/  LDG.E.U8 R13, desc[UR4][R2.64+0x2] ;  /* 0x00000204020d7981 */ /* 0x004ea8000c1e1100 */
[----:B------:R-:W3:Y:S04]  /*01b0*/  LDG.E.U8 R12, desc[UR4][R2.64+0x1] ;  /* 0x00000104020c7981 */ /* 0x000ee8000c1e1100 */
[----:B------:R-:W4:Y:S01]  /*01c0*/  LDG.E.U8 R11, desc[UR4][R2.64] ;  /* 0x00000004020b7981 */ /* 0x000f22000c1e1100 */
[----:B--2---:R-:W1:Y:S08]  /*01d0*/  I2F.F64.U16 R4, R13 ;  /* 0x0000000d00047312 */ /* 0x004e700000101800 */
[----:B---3--:R-:W2:Y:S01]  /*01e0*/  I2F.F64.U16 R6, R12 ;  /* 0x0000000c00067312 */ /* 0x008ea20000101800 */
[----:B-1----:R-:W-:Y:S01]  /*01f0*/  DMUL R8, R4, UR6 ;  /* 0x0000000604087c28 */ /* 0x002fe20008000000 */
[----:B------:R-:W-:-:S06]  /*0200*/  UMOV UR6, 0x9ba5e354 ;  /* 0x9ba5e35400067882 */ /* 0x000fcc0000000000 */
[----:B----4-:R-:W1:Y:S01]  /*0210*/  I2F.F64.U16 R4, R11 ;  /* 0x0000000b00047312 */ /* 0x010e620000101800 */
[----:B------:R-:W-:Y:S02]  /*0220*/  UMOV UR7, 0x3fe020c4 ;  /* 0x3fe020c400077882 */ /* 0x000fe40000000000 */
[----:B--2---:R-:W-:Y:S01]  /*0230*/  DFMA R6, R6, UR6, R8 ;  /* 0x0000000606067c2b */ /* 0x004fe20008000008 */
[----:B------:R-:W-:Y:S01]  /*0240*/  UMOV UR6, 0x2b020c4a ;  /* 0x2b020c4a00067882 */ /* 0x000fe20000000000 */
[----:B------:R-:W-:-:S06]  /*0250*/  UMOV UR7, 0x3fb91687 ;  /* 0x3fb9168700077882 */ /* 0x000fcc0000000000 */
[----:B-1----:R-:W-:Y:S01]  /*0260*/  DFMA R4, R4, UR6, R6 ;  /* 0x0000000604047c2b */ /* 0x002fe20008000006 */
[----:B------:R-:W1:Y:S01]  /*0270*/  LDCU UR6, c[0x0][0x398] ;  /* 0x00007300ff0677ac */ /* 0x000e620008000800 */
[----:B------:R-:W-:-:S06]  /*0280*/  SHF.R.S32.HI R6, RZ, 0x1f, R0 ;  /* 0x0000001fff067819 */ /* 0x000fcc0000011400 */
[----:B------:R-:W-:-:S08]  /*0290*/  DADD R4, R4, 16 ;  /* 0x4030000004047429 */ /* 0x000fd00000000000 */
[----:B------:R-:W-:-:S06]  /*02a0*/  DSETP.GT.AND P0, PT, R4, 255, PT ;  /* 0x406fe0000400742a */ /* 0x000fcc0003f04000 */
[----:B------:R-:W-:Y:S01]  /*02b0*/  FSEL R3, R5, 3.748046875, !P0 ;  /* 0x406fe00005037808 */ /* 0x000fe20004000000 */
[----:B-1----:R-:W-:Y:S01]  /*02c0*/  IMAD R5, R10, UR6, RZ ;  /* 0x000000060a057c24 */ /* 0x002fe2000f8e02ff */
[----:B------:R-:W-:-:S04]  /*02d0*/  FSEL R2, R4, RZ, !P0 ;  /* 0x000000ff04027208 */ /* 0x000fc80004000000 */
[----:B------:R-:W1:Y:S01]  /*02e0*/  F2I.U32.F64.TRUNC R3, R2 ;  /* 0x0000000200037311 */ /* 0x000e62000030d000 */
[----:B0-----:R-:W-:Y:S02]  /*02f0*/  IADD3 R4, P0, P1, R5, UR8, R0 ;  /* 0x0000000805047c10 */ /* 0x001fe4000f91e000 */
[----:B------:R-:W-:-:S04]  /*0300*/  SHF.R.S32.HI R5, RZ, 0x1f, R5 ;  /* 0x0000001fff057819 */ /* 0x000fc80000011405 */
[----:B------:R-:W-:-:S05]  /*0310*/  IADD3.X R5, PT, PT, R5, UR9, R6, P0, P1 ;  /* 0x0000000905057c10 */ /* 0x000fca00087e2406 */
[----:B-1----:R-:W-:Y:S01]  /*0320*/  STG.E.U8 desc[UR4][R4.64], R3 ;  /* 0x0000000304007986 */ /* 0x002fe2000c101104 */
[----:B------:R-:W-:Y:S05]  /*0330*/  EXIT ;  /* 0x000000000000794d */ /* 0x000fea0003800000 */
.L_x_2:
        /* <DEDUP_REMOVED lines=12> */
.L_x_9:


//--------------------- .text._Z30bgr_to_ycbcr420_cbcr_c3_kernelPKhiPhiS1_iii --------------------------
	.section	.text._Z30bgr_to_ycbcr420_cbcr_c3_kernelPKhiPhiS1_iii,"ax",@progbits
	.align	128
        .global         _Z30bgr_to_ycbcr420_cbcr_c3_kernelPKhiPhiS1_iii
        .type           _Z30bgr_to_ycbcr420_cbcr_c3_kernelPKhiPhiS1_iii,@function
        .size           _Z30bgr_to_ycbcr420_cbcr_c3_kernelPKhiPhiS1_iii,(.L_x_10 - _Z30bgr_to_ycbcr420_cbcr_c3_kernelPKhiPhiS1_iii)
        .other          _Z30bgr_to_ycbcr420_cbcr_c3_kernelPKhiPhiS1_iii,@"STO_CUDA_ENTRY STV_DEFAULT"
_Z30bgr_to_ycbcr420_cbcr_c3_kernelPKhiPhiS1_iii:
.text._Z30bgr_to_ycbcr420_cbcr_c3_kernelPKhiPhiS1_iii:
        /* <DEDUP_REMOVED lines=18> */
[----:B------:R-:W-:Y:S01]  /*0120*/  IMAD R6, R22, 0x6, RZ ;  /* 0x0000000616067824 */ /* 0x000fe200078e02ff */
        /* <DEDUP_REMOVED lines=161> */
.L_x_3:
        /* <DEDUP_REMOVED lines=12> */
.L_x_10:


//--------------------- .text._Z30rgb_to_ycbcr420_cbcr_c3_kernelPKhiPhiS1_iii --------------------------
	.section	.text._Z30rgb_to_ycbcr420_cbcr_c3_kernelPKhiPhiS1_iii,"ax",@progbits
	.align	128
        .global         _Z30rgb_to_ycbcr420_cbcr_c3_kernelPKhiPhiS1_iii
        .type           _Z30rgb_to_ycbcr420_cbcr_c3_kernelPKhiPhiS1_iii,@function
        .size           _Z30rgb_to_ycbcr420_cbcr_c3_kernelPKhiPhiS1_iii,(.L_x_11 - _Z30rgb_to_ycbcr420_cbcr_c3_kernelPKhiPhiS1_iii)
        .other          _Z30rgb_to_ycbcr420_cbcr_c3_kernelPKhiPhiS1_iii,@"STO_CUDA_ENTRY STV_DEFAULT"
_Z30rgb_to_ycbcr420_cbcr_c3_kernelPKhiPhiS1_iii:
.text._Z30rgb_to_ycbcr420_cbcr_c3_kernelPKhiPhiS1_iii:
        /* <DEDUP_REMOVED lines=34> */
[----:B------:R-:W5:Y:S04]  /*0220*/  LDG.E.U8 R17, desc[UR4][R6.64+0x5] ;  /* 0x0000050406117981 */ /* 0x000f68000c1e1100 */
        /* <DEDUP_REMOVED lines=15> */
[----:B--2---:R-:W1:Y:S08]  /*0320*/  I2F.F64.U16 R14, R11 ;  /* 0x0000000b000e7312 */ /* 0x004e700000101800 */
[----:B---3--:R-:W2:Y:S08]  /*0330*/  I2F.F64.U16 R12, R12 ;  /* 0x0000000c000c7312 */ /* 0x008eb00000101800 */
[----:B----4-:R-:W3:Y:S01]  /*0340*/  I2F.F64.U16 R20, R20 ;  /* 0x0000001400147312 */ /* 0x010ee20000101800 */
[----:B-1----:R-:W-:-:S02]  /*0350*/  DMUL R18, R14, UR6 ;  /* 0x000000060e127c28 */ /* 0x002fc40008000000 */
[----:B------:R-:W-:-:S05]  /*0360*/  DMUL R14, R14, UR12 ;  /* 0x0000000c0e0e7c28 */ /* 0x000fca0008000000 */
[----:B-----5:R-:W1:Y:S01]  /*0370*/  I2F.F64.U16 R2, R2 ;  /* 0x0000000200027312 */ /* 0x020e620000101800 */
[C---:B--2---:R-:W-:Y:S02]  /*0380*/  DFMA R18, R12.reuse, -UR8, -R18 ;  /* 0x800000080c127c2b */ /* 0x044fe40008000812 */
[----:B------:R-:W-:-:S05]  /*0390*/  DFMA R12, R12, UR10, -R14 ;  /* 0x0000000a0c0c7c2b */ /* 0x000fca000800080e */
[----:B------:R-:W2:Y:S01]  /*03a0*/  I2F.F64.U16 R4, R4 ;  /* 0x0000000400047312 */ /* 0x000ea20000101800 */
[----:B---3--:R-:W-:-:S07]  /*03b0*/  DMUL R14, R20, UR6 ;  /* 0x00000006140e7c28 */ /* 0x008fce0008000000 */
[----:B------:R-:W3:Y:S01]  /*03c0*/  I2F.F64.U16 R8, R8 ;  /* 0x0000000800087312 */ /* 0x000ee20000101800 */
[----:B------:R-:W-:Y:S02]  /*03d0*/  DMUL R20, R20, UR12 ;  /* 0x0000000c14147c28 */ /* 0x000fe40008000000 */
[----:B-1----:R-:W-:-:S05]  /*03e0*/  DFMA R12, R2, -UR14, R12 ;  /* 0x8000000e020c7c2b */ /* 0x002fca000800000c */
[----:B------:R-:W1:Y:S01]  /*03f0*/  I2F.F64.U16 R6, R17 ;  /* 0x0000001100067312 */ /* 0x000e620000101800 */
[----:B--2---:R-:W-:-:S07]  /*0400*/  DFMA R14, R4, -UR8, -R14 ;  /* 0x80000008040e7c2b */ /* 0x004fce000800080e */
[----:B------:R-:W2:Y:S01]  /*0410*/  I2F.F64.U16 R16, R16 ;  /* 0x0000001000107312 */ /* 0x000ea20000101800 */
[----:B------:R-:W-:-:S07]  /*0420*/  DFMA R20, R4, UR10, -R20 ;  /* 0x0000000a04147c2b */ /* 0x000fce0008000814 */
[----:B------:R-:W4:Y:S01]  /*0430*/  I2F.F64.U16 R10, R10 ;  /* 0x0000000a000a7312 */ /* 0x000f220000101800 */
[C---:B---3--:R-:W-:Y:S02]  /*0440*/  DMUL R4, R8.reuse, UR6 ;  /* 0x0000000608047c28 */ /* 0x048fe40008000000 */
[----:B------:R-:W-:Y:S02]  /*0450*/  DMUL R8, R8, UR12 ;  /* 0x0000000c08087c28 */ /* 0x000fe40008000000 */
[----:B------:R-:W-:-:S03]  /*0460*/  DFMA R18, R2, UR10, R18 ;  /* 0x0000000a02127c2b */ /* 0x000fc60008000012 */
[----:B0-----:R-:W0:Y:S01]  /*0470*/  I2F.F64.U16 R26, R24 ;  /* 0x00000018001a7312 */ /* 0x001e220000101800 */
[----:B------:R-:W-:Y:S02]  /*0480*/  DADD R12, R12, 128 ;  /* 0x406000000c0c7429 */ /* 0x000fe40000000000 */
[C---:B-1----:R-:W-:Y:S02]  /*0490*/  DFMA R14, R6.reuse, UR10, R14 ;  /* 0x0000000a060e7c2b */ /* 0x042fe4000800000e */
[----:B------:R-:W-:Y:S02]  /*04a0*/  DFMA R20, R6, -UR14, R20 ;  /* 0x8000000e06147c2b */ /* 0x000fe40008000014 */
[----:B--2---:R-:W-:Y:S01]  /*04b0*/  DMUL R6, R16, UR6 ;  /* 0x0000000610067c28 */ /* 0x004fe20008000000 */
[----:B------:R-:W1:Y:S01]  /*04c0*/  I2F.F64.U16 R2, R0 ;  /* 0x0000000000027312 */ /* 0x000e620000101800 */
        /* <DEDUP_REMOVED lines=8> */
[C---:B0-----:R-:W-:Y:S01]  /*0550*/  DFMA R6, R26.reuse, -UR8, -R6 ;  /* 0x800000081a067c2b */ /* 0x041fe20008000806 */
[----:B------:R-:W0:Y:S01]  /*0560*/  LDCU.64 UR8, c[0x0][0x390] ;  /* 0x00007200ff0877ac */ /* 0x000e220008000a00 */
[----:B------:R-:W-:-:S02]  /*0570*/  DFMA R16, R26, UR10, -R16 ;  /* 0x0000000a1a107c2b */ /* 0x000fc40008000810 */
[----:B------:R-:W-:Y:S02]  /*0580*/  DADD R20, R20, 128 ;  /* 0x4060000014147429 */ /* 0x000fe40000000000 */
[----:B------:R-:W-:Y:S01]  /*0590*/  DSETP.GEU.AND P1, PT, R12, RZ, PT ;  /* 0x000000ff0c00722a */ /* 0x000fe20003f2e000 */
[----:B------:R-:W-:Y:S02]  /*05a0*/  FSEL R12, R12, RZ, !P0 ;  /* 0x000000ff0c0c7208 */ /* 0x000fe40004000000 */
[----:B------:R-:W-:Y:S01]  /*05b0*/  FSEL R13, R13, 3.748046875, !P0 ;  /* 0x406fe0000d0d7808 */ /* 0x000fe20004000000 */
[----:B------:R-:W-:Y:S02]  /*05c0*/  DSETP.GT.AND P0, PT, R18, 255, PT ;  /* 0x406fe0001200742a */ /* 0x000fe40003f04000 */
[----:B-1----:R-:W-:Y:S01]  /*05d0*/  DFMA R4, R2, UR10, R4 ;  /* 0x0000000a02047c2b */ /* 0x002fe20008000004 */
[----:B------:R-:W-:Y:S01]  /*05e0*/  FSEL R12, R12, RZ, P1 ;  /* 0x000000ff0c0c7208 */ /* 0x000fe20000800000 */
[C---:B----4-:R-:W-:Y:S01]  /*05f0*/  DFMA R6, R10.reuse, UR10, R6 ;  /* 0x0000000a0a067c2b */ /* 0x050fe20008000006 */
[----:B------:R-:W-:Y:S01]  /*0600*/  FSEL R13, R13, RZ, P1 ;  /* 0x000000ff0d0d7208 */ /* 0x000fe20000800000 */
[----:B------:R-:W-:Y:S01]  /*0610*/  DFMA R16, R10, -UR14, R16 ;  /* 0x8000000e0a107c2b */ /* 0x000fe20008000010 */
[----:B------:R-:W1:Y:S01]  /*0620*/  LDCU.64 UR10, c[0x0][0x3a0] ;  /* 0x00007400ff0a77ac */ /* 0x000e620008000a00 */
        /* <DEDUP_REMOVED lines=53> */
[----:B------:R-:W0:Y:S08]  /*0980*/  F2I.U32.F64.TRUNC R6, R6 ;  /* 0x0000000600067311 */ /* 0x000e30000030d000 */
[----:B------:R-:W1:Y:S01]  /*0990*/  F2I.U32.F64.TRUNC R12, R12 ;  /* 0x0000000c000c7311 */ /* 0x000e62000030d000 */
        /* <DEDUP_REMOVED lines=9> */
[----:B0-----:R-:W-:-:S02]  /*0a30*/  LOP3.LUT R6, R6, 0xff, RZ, 0xc0, !PT ;  /* 0x000000ff06067812 */ /* 0x001fc400078ec0ff */
[----:B------:R-:W-:Y:S02]  /*0a40*/  IADD3 R0, PT, PT, R8, R9, R0 ;  /* 0x0000000908007210 */ /* 0x000fe40007ffe000 */
[----:B-1----:R-:W-:Y:S01]  /*0a50*/  LOP3.LUT R5, R12, 0xff, RZ, 0xc0, !PT ;  /* 0x000000ff0c057812 */ /* 0x002fe200078ec0ff */
[----:B------:R-:W-:Y:S01]  /*0a60*/  IMAD.IADD R6, R3, 0x1, R6 ;  /* 0x0000000103067824 */ /* 0x000fe200078e0206 */
[--C-:B------:R-:W-:Y:S02]  /*0a70*/  SHF.R.S32.HI R8, RZ, 0x1f, R22.reuse ;  /* 0x0000001fff087819 */ /* 0x100fe40000011416 */
[--C-:B------:R-:W-:Y:S01]  /*0a80*/  IADD3 R2, P0, P1, R11, UR8, R22.reuse ;  /* 0x000000080b027c10 */ /* 0x100fe2000f91e016 */
[----:B------:R-:W-:Y:S01]  /*0a90*/  IMAD.IADD R0, R0, 0x1, R5 ;  /* 0x0000000100007824 */ /* 0x000fe200078e0205 */
[----:B------:R-:W-:Y:S02]  /*0aa0*/  SHF.R.S32.HI R4, RZ, 0x1f, R11 ;  /* 0x0000001fff047819 */ /* 0x000fe4000001140b */
[----:B------:R-:W-:-:S02]  /*0ab0*/  IADD3 R22, P2, P3, R23, UR10, R22 ;  /* 0x0000000a17167c10 */ /* 0x000fc4000fb5e016 */
[----:B------:R-:W-:Y:S02]  /*0ac0*/  SHF.R.S32.HI R23, RZ, 0x1f, R23 ;  /* 0x0000001fff177819 */ /* 0x000fe40000011417 */
[----:B------:R-:W-:Y:S02]  /*0ad0*/  IADD3.X R3, PT, PT, R4, UR9, R8, P0, P1 ;  /* 0x0000000904037c10 */ /* 0x000fe400087e2408 */
[----:B------:R-:W-:Y:S02]  /*0ae0*/  SHF.R.U32.HI R5, RZ, 0x2, R6 ;  /* 0x00000002ff057819 */ /* 0x000fe40000011606 */
[----:B------:R-:W-:Y:S02]  /*0af0*/  IADD3.X R23, PT, PT, R23, UR11, R8, P2, P3 ;  /* 0x0000000b17177c10 */ /* 0x000fe400097e6408 */
[----:B------:R-:W-:Y:S01]  /*0b00*/  SHF.R.U32.HI R7, RZ, 0x2, R0 ;  /* 0x00000002ff077819 */ /* 0x000fe20000011600 */
[----:B------:R-:W-:Y:S04]  /*0b10*/  STG.E.U8 desc[UR4][R2.64], R5 ;  /* 0x0000000502007986 */ /* 0x000fe8000c101104 */
[----:B------:R-:W-:Y:S01]  /*0b20*/  STG.E.U8 desc[UR4][R22.64], R7 ;  /* 0x0000000716007986 */ /* 0x000fe2000c101104 */
[----:B------:R-:W-:Y:S05]  /*0b30*/  EXIT ;  /* 0x000000000000794d */ /* 0x000fea0003800000 */
.L_x_4:
        /* <DEDUP_REMOVED lines=12> */
.L_x_11:


//--------------------- .text._Z27bgr_to_ycbcr420_y_c3_kernelPKhiPhiii --------------------------
	.section	.text._Z27bgr_to_ycbcr420_y_c3_kernelPKhiPhiii,"ax",@progbits
	.align	128
        .global         _Z27bgr_to_ycbcr420_y_c3_kernelPKhiPhiii
        .type           _Z27bgr_to_ycbcr420_y_c3_kernelPKhiPhiii,@function
        .size           _Z27bgr_to_ycbcr420_y_c3_kernelPKhiPhiii,(.L_x_12 - _Z27bgr_to_ycbcr420_y_c3_kernelPKhiPhiii)
        .other          _Z27bgr_to_ycbcr420_y_c3_kernelPKhiPhiii,@"STO_CUDA_ENTRY STV_DEFAULT"
_Z27bgr_to_ycbcr420_y_c3_kernelPKhiPhiii:
.text._Z27bgr_to_ycbcr420_y_c3_kernelPKhiPhiii:
        /* <DEDUP_REMOVED lines=15> */
[----:B------:R-:W-:Y:S01]  /*00f0*/  IMAD R2, R0, 0x3, RZ ;  /* 0x0000000300027824 */ /* 0x000fe200078e02ff */
        /* <DEDUP_REMOVED lines=36> */
.L_x_5:
        /* <DEDUP_REMOVED lines=12> */
.L_x_12:


//--------------------- .text._Z27rgb_to_ycbcr420_y_c3_kernelPKhiPhiii --------------------------
	.section	.text._Z27rgb_to_ycbcr420_y_c3_kernelPKhiPhiii,"ax",@progbits
	.align	128
        .global         _Z27rgb_to_ycbcr420_y_c3_kernelPKhiPhiii
        .type           _Z27rgb_to_ycbcr420_y_c3_kernelPKhiPhiii,@function
        .size           _Z27rgb_to_ycbcr420_y_c3_kernelPKhiPhiii,(.L_x_13 - _Z27rgb_to_ycbcr420_y_c3_kernelPKhiPhiii)
        .other          _Z27rgb_to_ycbcr420_y_c3_kernelPKhiPhiii,@"STO_CUDA_ENTRY STV_DEFAULT"
_Z27rgb_to_ycbcr420_y_c3_kernelPKhiPhiii:
.text._Z27rgb_to_ycbcr420_y_c3_kernelPKhiPhiii:
        /* <DEDUP_REMOVED lines=52> */
.L_x_6:
        /* <DEDUP_REMOVED lines=12> */
.L_x_13:


//--------------------- .nv.shared.reserved.0     --------------------------
	.section	.nv.shared.reserved.0,"aw",@nobits
	.weak		__nv_reservedSMEM_offset_0_alias
	.size		__nv_reservedSMEM_offset_0_alias, 0, 64
	.other		__nv_reservedSMEM_offset_0_alias,@"STO_CUDA_RESERVED_SHARED STV_DEFAULT"
__nv_reservedSMEM_offset_0_alias:
	.zero		0
	.zero		64


//--------------------- .nv.constant0._Z25ycbcr420_to_rgb_c3_kernelPKhiS0_iS0_iPhiii --------------------------
	.section	.nv.constant0._Z25ycbcr420_to_rgb_c3_kernelPKhiS0_iS0_iPhiii,"a",@progbits
	.sectionflags	@""
	.align	4
.nv.constant0._Z25ycbcr420_to_rgb_c3_kernelPKhiS0_iS0_iPhiii:
	.zero		964


//--------------------- .nv.constant0._Z31bgr_to_ycbcr420_cbcr_ac4_kernelPKhiPhiS1_iii --------------------------
	.section	.nv.constant0._Z31bgr_to_ycbcr420_cbcr_ac4_kernelPKhiPhiS1_iii,"a",@progbits
	.sectionflags	@""
	.align	4
.nv.constant0._Z31bgr_to_ycbcr420_cbcr_ac4_kernelPKhiPhiS1_iii:
	.zero		948


//--------------------- .nv.constant0._Z28bgr_to_ycbcr420_y_ac4_kernelPKhiPhiii --------------------------
	.section	.nv.constant0._Z28bgr_to_ycbcr420_y_ac4_kernelPKhiPhiii,"a",@progbits
	.sectionflags	@""
	.align	4
.nv.constant0._Z28bgr_to_ycbcr420_y_ac4_kernelPKhiPhiii:
	.zero		932


//--------------------- .nv.constant0._Z30bgr_to_ycbcr420_cbcr_c3_kernelPKhiPhiS1_iii --------------------------
	.section	.nv.constant0._Z30bgr_to_ycbcr420_cbcr_c3_kernelPKhiPhiS1_iii,"a",@progbits
	.sectionflags	@""
	.align	4
.nv.constant0._Z30bgr_to_ycbcr420_cbcr_c3_kernelPKhiPhiS1_iii:
	.zero		948


//--------------------- .nv.constant0._Z30rgb_to_ycbcr420_cbcr_c3_kernelPKhiPhiS1_iii --------------------------
	.section	.nv.constant0._Z30rgb_to_ycbcr420_cbcr_c3_kernelPKhiPhiS1_iii,"a",@progbits
	.sectionflags	@""
	.align	4
.nv.constant0._Z30rgb_to_ycbcr420_cbcr_c3_kernelPKhiPhiS1_iii:
	.zero		948


//--------------------- .nv.constant0._Z27bgr_to_ycbcr420_y_c3_kernelPKhiPhiii --------------------------
	.section	.nv.constant0._Z27bgr_to_ycbcr420_y_c3_kernelPKhiPhiii,"a",@progbits
	.sectionflags	@""
	.align	4
.nv.constant0._Z27bgr_to_ycbcr420_y_c3_kernelPKhiPhiii:
	.zero		932


//--------------------- .nv.constant0._Z27rgb_to_ycbcr420_y_c3_kernelPKhiPhiii --------------------------
	.section	.nv.constant0._Z27rgb_to_ycbcr420_y_c3_kernelPKhiPhiii,"a",@progbits
	.sectionflags	@""
	.align	4
.nv.constant0._Z27rgb_to_ycbcr420_y_c3_kernelPKhiPhiii:
	.zero		932


//--------------------- SYMBOLS --------------------------

	.type		.nv.reservedSmem.offset0,@object
	.size		.nv.reservedSmem.offset0,0x4
